//
// Generated by NVIDIA NVVM Compiler
//
// Compiler Build ID: CL-36424714
// Cuda compilation tools, release 13.0, V13.0.88
// Based on NVVM 20.0.0
//

.version 9.0
.target sm_100
.address_size 64

	// .globl	generate_moves
// _ZZ14generate_movesE1S has been demoted
// _ZZ14generate_movesE6Result has been demoted
// _ZZ14generate_movesE6Parent has been demoted
// _ZZ14generate_movesE5Depth has been demoted
// _ZZ14generate_movesE4Size has been demoted

.visible .entry generate_moves(
	.param .u64 .ptr .align 1 generate_moves_param_0,
	.param .u32 generate_moves_param_1,
	.param .u64 .ptr .align 1 generate_moves_param_2,
	.param .u64 .ptr .align 1 generate_moves_param_3
)
{
	.reg .pred 	%p<137>;
	.reg .b32 	%r<1029>;
	.reg .b64 	%rd<291>;
	// demoted variable
	.shared .align 8 .b8 _ZZ14generate_movesE1S[4096];
	// demoted variable
	.shared .align 4 .b8 _ZZ14generate_movesE6Result[1024];
	// demoted variable
	.shared .align 4 .b8 _ZZ14generate_movesE6Parent[1024];
	// demoted variable
	.shared .align 4 .b8 _ZZ14generate_movesE5Depth[1024];
	// demoted variable
	.shared .align 4 .b8 _ZZ14generate_movesE4Size[16];
	ld.param.u64 	%rd54, [generate_moves_param_0];
	ld.param.u32 	%r95, [generate_moves_param_1];
	ld.param.u64 	%rd56, [generate_moves_param_2];
	ld.param.u64 	%rd55, [generate_moves_param_3];
	cvta.to.global.u64 	%rd1, %rd56;
	mov.u32 	%r96, %ctaid.x;
	mov.u32 	%r97, %ntid.x;
	mov.u32 	%r1, %tid.x;
	mad.lo.s32 	%r98, %r96, %r97, %r1;
	shr.s32 	%r99, %r98, 31;
	shr.u32 	%r100, %r99, 27;
	add.s32 	%r101, %r98, %r100;
	shr.s32 	%r2, %r101, 5;
	setp.ge.s32 	%p20, %r2, %r95;
	@%p20 bra 	$L__BB0_105;
	and.b32  	%r3, %r1, 31;
	shr.u32 	%r102, %r2, 30;
	add.s32 	%r103, %r2, %r102;
	and.b32  	%r104, %r103, -4;
	sub.s32 	%r105, %r2, %r104;
	setp.ne.s32 	%p21, %r3, 0;
	shl.b32 	%r106, %r105, 10;
	mov.u32 	%r107, _ZZ14generate_movesE1S;
	add.s32 	%r4, %r107, %r106;
	shl.b32 	%r108, %r105, 8;
	mov.u32 	%r109, _ZZ14generate_movesE5Depth;
	add.s32 	%r5, %r109, %r108;
	mov.u32 	%r110, _ZZ14generate_movesE6Parent;
	add.s32 	%r6, %r110, %r108;
	mov.u32 	%r111, _ZZ14generate_movesE6Result;
	add.s32 	%r7, %r111, %r108;
	shl.b32 	%r112, %r105, 2;
	mov.u32 	%r113, _ZZ14generate_movesE4Size;
	add.s32 	%r8, %r113, %r112;
	@%p21 bra 	$L__BB0_3;
	cvta.to.global.u64 	%rd57, %rd54;
	mul.wide.s32 	%rd58, %r2, 8;
	add.s64 	%rd59, %rd57, %rd58;
	ld.global.u64 	%rd60, [%rd59];
	st.shared.u64 	[%r4], %rd60;
	mul.wide.s32 	%rd61, %r95, 8;
	add.s64 	%rd62, %rd59, %rd61;
	ld.global.u64 	%rd63, [%rd62];
	st.shared.u64 	[%r4+8], %rd63;
	mov.b32 	%r114, 1;
	st.shared.u32 	[%r5], %r114;
	mov.b32 	%r115, -1;
	st.shared.u32 	[%r6], %r115;
	mov.b32 	%r116, -128;
	st.shared.u32 	[%r7], %r116;
	st.shared.u32 	[%r8], %r114;
$L__BB0_3:
	bar.sync 	0;
	ld.shared.u32 	%r986, [%r8];
	setp.eq.s32 	%p22, %r986, 0;
	@%p22 bra 	$L__BB0_104;
	shl.b32 	%r10, %r2, 6;
$L__BB0_5:
	add.s32 	%r12, %r986, -1;
	shl.b32 	%r117, %r986, 4;
	add.s32 	%r118, %r4, %r117;
	ld.shared.u64 	%rd2, [%r118+-16];
	ld.shared.u64 	%rd3, [%r118+-8];
	shl.b32 	%r119, %r986, 2;
	add.s32 	%r120, %r6, %r119;
	ld.shared.u32 	%r13, [%r120+-4];
	add.s32 	%r121, %r5, %r119;
	ld.shared.u32 	%r14, [%r121+-4];
	or.b32  	%r122, %r14, %r3;
	setp.ne.s32 	%p23, %r122, 0;
	add.s32 	%r15, %r7, %r119;
	@%p23 bra 	$L__BB0_7;
	cvt.u32.u64 	%r123, %rd2;
	and.b32  	%r124, %r123, 1;
	shr.u32 	%r125, %r123, 1;
	and.b32  	%r126, %r125, 1;
	add.s32 	%r127, %r126, %r124;
	shr.u32 	%r128, %r123, 2;
	and.b32  	%r129, %r128, 1;
	add.s32 	%r130, %r129, %r127;
	shr.u32 	%r131, %r123, 3;
	and.b32  	%r132, %r131, 1;
	add.s32 	%r133, %r132, %r130;
	shr.u32 	%r134, %r123, 4;
	and.b32  	%r135, %r134, 1;
	add.s32 	%r136, %r135, %r133;
	shr.u32 	%r137, %r123, 5;
	and.b32  	%r138, %r137, 1;
	add.s32 	%r139, %r138, %r136;
	shr.u32 	%r140, %r123, 6;
	and.b32  	%r141, %r140, 1;
	add.s32 	%r142, %r141, %r139;
	shr.u32 	%r143, %r123, 7;
	and.b32  	%r144, %r143, 1;
	add.s32 	%r145, %r144, %r142;
	shr.u32 	%r146, %r123, 8;
	and.b32  	%r147, %r146, 1;
	add.s32 	%r148, %r147, %r145;
	shr.u32 	%r149, %r123, 9;
	and.b32  	%r150, %r149, 1;
	add.s32 	%r151, %r150, %r148;
	shr.u32 	%r152, %r123, 10;
	and.b32  	%r153, %r152, 1;
	add.s32 	%r154, %r153, %r151;
	shr.u32 	%r155, %r123, 11;
	and.b32  	%r156, %r155, 1;
	add.s32 	%r157, %r156, %r154;
	shr.u32 	%r158, %r123, 12;
	and.b32  	%r159, %r158, 1;
	add.s32 	%r160, %r159, %r157;
	shr.u32 	%r161, %r123, 13;
	and.b32  	%r162, %r161, 1;
	add.s32 	%r163, %r162, %r160;
	shr.u32 	%r164, %r123, 14;
	and.b32  	%r165, %r164, 1;
	add.s32 	%r166, %r165, %r163;
	shr.u32 	%r167, %r123, 15;
	and.b32  	%r168, %r167, 1;
	add.s32 	%r169, %r168, %r166;
	shr.u32 	%r170, %r123, 16;
	and.b32  	%r171, %r170, 1;
	add.s32 	%r172, %r171, %r169;
	shr.u32 	%r173, %r123, 17;
	and.b32  	%r174, %r173, 1;
	add.s32 	%r175, %r174, %r172;
	shr.u32 	%r176, %r123, 18;
	and.b32  	%r177, %r176, 1;
	add.s32 	%r178, %r177, %r175;
	shr.u32 	%r179, %r123, 19;
	and.b32  	%r180, %r179, 1;
	add.s32 	%r181, %r180, %r178;
	shr.u32 	%r182, %r123, 20;
	and.b32  	%r183, %r182, 1;
	add.s32 	%r184, %r183, %r181;
	shr.u32 	%r185, %r123, 21;
	and.b32  	%r186, %r185, 1;
	add.s32 	%r187, %r186, %r184;
	shr.u32 	%r188, %r123, 22;
	and.b32  	%r189, %r188, 1;
	add.s32 	%r190, %r189, %r187;
	shr.u32 	%r191, %r123, 23;
	and.b32  	%r192, %r191, 1;
	add.s32 	%r193, %r192, %r190;
	shr.u32 	%r194, %r123, 24;
	and.b32  	%r195, %r194, 1;
	add.s32 	%r196, %r195, %r193;
	shr.u32 	%r197, %r123, 25;
	and.b32  	%r198, %r197, 1;
	add.s32 	%r199, %r198, %r196;
	shr.u32 	%r200, %r123, 26;
	and.b32  	%r201, %r200, 1;
	add.s32 	%r202, %r201, %r199;
	shr.u32 	%r203, %r123, 27;
	and.b32  	%r204, %r203, 1;
	add.s32 	%r205, %r204, %r202;
	shr.u32 	%r206, %r123, 28;
	and.b32  	%r207, %r206, 1;
	add.s32 	%r208, %r207, %r205;
	shr.u32 	%r209, %r123, 29;
	and.b32  	%r210, %r209, 1;
	add.s32 	%r211, %r210, %r208;
	shr.u32 	%r212, %r123, 30;
	and.b32  	%r213, %r212, 1;
	add.s32 	%r214, %r213, %r211;
	shr.u32 	%r215, %r123, 31;
	add.s32 	%r216, %r215, %r214;
	{ .reg .b32 tmp; mov.b64 {tmp, %r217}, %rd2; }
	and.b32  	%r218, %r217, 1;
	add.s32 	%r219, %r218, %r216;
	shr.u64 	%rd64, %rd2, 33;
	cvt.u32.u64 	%r220, %rd64;
	and.b32  	%r221, %r220, 1;
	add.s32 	%r222, %r221, %r219;
	shr.u64 	%rd65, %rd2, 34;
	cvt.u32.u64 	%r223, %rd65;
	and.b32  	%r224, %r223, 1;
	add.s32 	%r225, %r224, %r222;
	shr.u64 	%rd66, %rd2, 35;
	cvt.u32.u64 	%r226, %rd66;
	and.b32  	%r227, %r226, 1;
	add.s32 	%r228, %r227, %r225;
	shr.u64 	%rd67, %rd2, 36;
	cvt.u32.u64 	%r229, %rd67;
	and.b32  	%r230, %r229, 1;
	add.s32 	%r231, %r230, %r228;
	shr.u64 	%rd68, %rd2, 37;
	cvt.u32.u64 	%r232, %rd68;
	and.b32  	%r233, %r232, 1;
	add.s32 	%r234, %r233, %r231;
	shr.u64 	%rd69, %rd2, 38;
	cvt.u32.u64 	%r235, %rd69;
	and.b32  	%r236, %r235, 1;
	add.s32 	%r237, %r236, %r234;
	shr.u64 	%rd70, %rd2, 39;
	cvt.u32.u64 	%r238, %rd70;
	and.b32  	%r239, %r238, 1;
	add.s32 	%r240, %r239, %r237;
	shr.u64 	%rd71, %rd2, 40;
	cvt.u32.u64 	%r241, %rd71;
	and.b32  	%r242, %r241, 1;
	add.s32 	%r243, %r242, %r240;
	shr.u64 	%rd72, %rd2, 41;
	cvt.u32.u64 	%r244, %rd72;
	and.b32  	%r245, %r244, 1;
	add.s32 	%r246, %r245, %r243;
	shr.u64 	%rd73, %rd2, 42;
	cvt.u32.u64 	%r247, %rd73;
	and.b32  	%r248, %r247, 1;
	add.s32 	%r249, %r248, %r246;
	shr.u64 	%rd74, %rd2, 43;
	cvt.u32.u64 	%r250, %rd74;
	and.b32  	%r251, %r250, 1;
	add.s32 	%r252, %r251, %r249;
	shr.u64 	%rd75, %rd2, 44;
	cvt.u32.u64 	%r253, %rd75;
	and.b32  	%r254, %r253, 1;
	add.s32 	%r255, %r254, %r252;
	shr.u64 	%rd76, %rd2, 45;
	cvt.u32.u64 	%r256, %rd76;
	and.b32  	%r257, %r256, 1;
	add.s32 	%r258, %r257, %r255;
	shr.u64 	%rd77, %rd2, 46;
	cvt.u32.u64 	%r259, %rd77;
	and.b32  	%r260, %r259, 1;
	add.s32 	%r261, %r260, %r258;
	shr.u64 	%rd78, %rd2, 47;
	cvt.u32.u64 	%r262, %rd78;
	and.b32  	%r263, %r262, 1;
	add.s32 	%r264, %r263, %r261;
	shr.u64 	%rd79, %rd2, 48;
	cvt.u32.u64 	%r265, %rd79;
	and.b32  	%r266, %r265, 1;
	add.s32 	%r267, %r266, %r264;
	shr.u64 	%rd80, %rd2, 49;
	cvt.u32.u64 	%r268, %rd80;
	and.b32  	%r269, %r268, 1;
	add.s32 	%r270, %r269, %r267;
	shr.u64 	%rd81, %rd2, 50;
	cvt.u32.u64 	%r271, %rd81;
	and.b32  	%r272, %r271, 1;
	add.s32 	%r273, %r272, %r270;
	shr.u64 	%rd82, %rd2, 51;
	cvt.u32.u64 	%r274, %rd82;
	and.b32  	%r275, %r274, 1;
	add.s32 	%r276, %r275, %r273;
	shr.u64 	%rd83, %rd2, 52;
	cvt.u32.u64 	%r277, %rd83;
	and.b32  	%r278, %r277, 1;
	add.s32 	%r279, %r278, %r276;
	shr.u64 	%rd84, %rd2, 53;
	cvt.u32.u64 	%r280, %rd84;
	and.b32  	%r281, %r280, 1;
	add.s32 	%r282, %r281, %r279;
	shr.u64 	%rd85, %rd2, 54;
	cvt.u32.u64 	%r283, %rd85;
	and.b32  	%r284, %r283, 1;
	add.s32 	%r285, %r284, %r282;
	shr.u64 	%rd86, %rd2, 55;
	cvt.u32.u64 	%r286, %rd86;
	and.b32  	%r287, %r286, 1;
	add.s32 	%r288, %r287, %r285;
	shr.u64 	%rd87, %rd2, 56;
	cvt.u32.u64 	%r289, %rd87;
	and.b32  	%r290, %r289, 1;
	add.s32 	%r291, %r290, %r288;
	shr.u64 	%rd88, %rd2, 57;
	cvt.u32.u64 	%r292, %rd88;
	and.b32  	%r293, %r292, 1;
	add.s32 	%r294, %r293, %r291;
	shr.u64 	%rd89, %rd2, 58;
	cvt.u32.u64 	%r295, %rd89;
	and.b32  	%r296, %r295, 1;
	add.s32 	%r297, %r296, %r294;
	shr.u64 	%rd90, %rd2, 59;
	cvt.u32.u64 	%r298, %rd90;
	and.b32  	%r299, %r298, 1;
	add.s32 	%r300, %r299, %r297;
	shr.u64 	%rd91, %rd2, 60;
	cvt.u32.u64 	%r301, %rd91;
	and.b32  	%r302, %r301, 1;
	add.s32 	%r303, %r302, %r300;
	shr.u64 	%rd92, %rd2, 61;
	cvt.u32.u64 	%r304, %rd92;
	and.b32  	%r305, %r304, 1;
	add.s32 	%r306, %r305, %r303;
	shr.u64 	%rd93, %rd2, 62;
	cvt.u32.u64 	%r307, %rd93;
	and.b32  	%r308, %r307, 1;
	add.s32 	%r309, %r308, %r306;
	shr.u64 	%rd94, %rd2, 63;
	cvt.u32.u64 	%r310, %rd94;
	add.s32 	%r311, %r309, %r310;
	cvt.u32.u64 	%r312, %rd3;
	and.b32  	%r313, %r312, 1;
	shr.u32 	%r314, %r312, 1;
	and.b32  	%r315, %r314, 1;
	add.s32 	%r316, %r315, %r313;
	shr.u32 	%r317, %r312, 2;
	and.b32  	%r318, %r317, 1;
	add.s32 	%r319, %r318, %r316;
	shr.u32 	%r320, %r312, 3;
	and.b32  	%r321, %r320, 1;
	add.s32 	%r322, %r321, %r319;
	shr.u32 	%r323, %r312, 4;
	and.b32  	%r324, %r323, 1;
	add.s32 	%r325, %r324, %r322;
	shr.u32 	%r326, %r312, 5;
	and.b32  	%r327, %r326, 1;
	add.s32 	%r328, %r327, %r325;
	shr.u32 	%r329, %r312, 6;
	and.b32  	%r330, %r329, 1;
	add.s32 	%r331, %r330, %r328;
	shr.u32 	%r332, %r312, 7;
	and.b32  	%r333, %r332, 1;
	add.s32 	%r334, %r333, %r331;
	shr.u32 	%r335, %r312, 8;
	and.b32  	%r336, %r335, 1;
	add.s32 	%r337, %r336, %r334;
	shr.u32 	%r338, %r312, 9;
	and.b32  	%r339, %r338, 1;
	add.s32 	%r340, %r339, %r337;
	shr.u32 	%r341, %r312, 10;
	and.b32  	%r342, %r341, 1;
	add.s32 	%r343, %r342, %r340;
	shr.u32 	%r344, %r312, 11;
	and.b32  	%r345, %r344, 1;
	add.s32 	%r346, %r345, %r343;
	shr.u32 	%r347, %r312, 12;
	and.b32  	%r348, %r347, 1;
	add.s32 	%r349, %r348, %r346;
	shr.u32 	%r350, %r312, 13;
	and.b32  	%r351, %r350, 1;
	add.s32 	%r352, %r351, %r349;
	shr.u32 	%r353, %r312, 14;
	and.b32  	%r354, %r353, 1;
	add.s32 	%r355, %r354, %r352;
	shr.u32 	%r356, %r312, 15;
	and.b32  	%r357, %r356, 1;
	add.s32 	%r358, %r357, %r355;
	shr.u32 	%r359, %r312, 16;
	and.b32  	%r360, %r359, 1;
	add.s32 	%r361, %r360, %r358;
	shr.u32 	%r362, %r312, 17;
	and.b32  	%r363, %r362, 1;
	add.s32 	%r364, %r363, %r361;
	shr.u32 	%r365, %r312, 18;
	and.b32  	%r366, %r365, 1;
	add.s32 	%r367, %r366, %r364;
	shr.u32 	%r368, %r312, 19;
	and.b32  	%r369, %r368, 1;
	add.s32 	%r370, %r369, %r367;
	shr.u32 	%r371, %r312, 20;
	and.b32  	%r372, %r371, 1;
	add.s32 	%r373, %r372, %r370;
	shr.u32 	%r374, %r312, 21;
	and.b32  	%r375, %r374, 1;
	add.s32 	%r376, %r375, %r373;
	shr.u32 	%r377, %r312, 22;
	and.b32  	%r378, %r377, 1;
	add.s32 	%r379, %r378, %r376;
	shr.u32 	%r380, %r312, 23;
	and.b32  	%r381, %r380, 1;
	add.s32 	%r382, %r381, %r379;
	shr.u32 	%r383, %r312, 24;
	and.b32  	%r384, %r383, 1;
	add.s32 	%r385, %r384, %r382;
	shr.u32 	%r386, %r312, 25;
	and.b32  	%r387, %r386, 1;
	add.s32 	%r388, %r387, %r385;
	shr.u32 	%r389, %r312, 26;
	and.b32  	%r390, %r389, 1;
	add.s32 	%r391, %r390, %r388;
	shr.u32 	%r392, %r312, 27;
	and.b32  	%r393, %r392, 1;
	add.s32 	%r394, %r393, %r391;
	shr.u32 	%r395, %r312, 28;
	and.b32  	%r396, %r395, 1;
	add.s32 	%r397, %r396, %r394;
	shr.u32 	%r398, %r312, 29;
	and.b32  	%r399, %r398, 1;
	add.s32 	%r400, %r399, %r397;
	shr.u32 	%r401, %r312, 30;
	and.b32  	%r402, %r401, 1;
	add.s32 	%r403, %r402, %r400;
	shr.u32 	%r404, %r312, 31;
	add.s32 	%r405, %r404, %r403;
	{ .reg .b32 tmp; mov.b64 {tmp, %r406}, %rd3; }
	and.b32  	%r407, %r406, 1;
	add.s32 	%r408, %r407, %r405;
	shr.u64 	%rd95, %rd3, 33;
	cvt.u32.u64 	%r409, %rd95;
	and.b32  	%r410, %r409, 1;
	add.s32 	%r411, %r410, %r408;
	shr.u64 	%rd96, %rd3, 34;
	cvt.u32.u64 	%r412, %rd96;
	and.b32  	%r413, %r412, 1;
	add.s32 	%r414, %r413, %r411;
	shr.u64 	%rd97, %rd3, 35;
	cvt.u32.u64 	%r415, %rd97;
	and.b32  	%r416, %r415, 1;
	add.s32 	%r417, %r416, %r414;
	shr.u64 	%rd98, %rd3, 36;
	cvt.u32.u64 	%r418, %rd98;
	and.b32  	%r419, %r418, 1;
	add.s32 	%r420, %r419, %r417;
	shr.u64 	%rd99, %rd3, 37;
	cvt.u32.u64 	%r421, %rd99;
	and.b32  	%r422, %r421, 1;
	add.s32 	%r423, %r422, %r420;
	shr.u64 	%rd100, %rd3, 38;
	cvt.u32.u64 	%r424, %rd100;
	and.b32  	%r425, %r424, 1;
	add.s32 	%r426, %r425, %r423;
	shr.u64 	%rd101, %rd3, 39;
	cvt.u32.u64 	%r427, %rd101;
	and.b32  	%r428, %r427, 1;
	add.s32 	%r429, %r428, %r426;
	shr.u64 	%rd102, %rd3, 40;
	cvt.u32.u64 	%r430, %rd102;
	and.b32  	%r431, %r430, 1;
	add.s32 	%r432, %r431, %r429;
	shr.u64 	%rd103, %rd3, 41;
	cvt.u32.u64 	%r433, %rd103;
	and.b32  	%r434, %r433, 1;
	add.s32 	%r435, %r434, %r432;
	shr.u64 	%rd104, %rd3, 42;
	cvt.u32.u64 	%r436, %rd104;
	and.b32  	%r437, %r436, 1;
	add.s32 	%r438, %r437, %r435;
	shr.u64 	%rd105, %rd3, 43;
	cvt.u32.u64 	%r439, %rd105;
	and.b32  	%r440, %r439, 1;
	add.s32 	%r441, %r440, %r438;
	shr.u64 	%rd106, %rd3, 44;
	cvt.u32.u64 	%r442, %rd106;
	and.b32  	%r443, %r442, 1;
	add.s32 	%r444, %r443, %r441;
	shr.u64 	%rd107, %rd3, 45;
	cvt.u32.u64 	%r445, %rd107;
	and.b32  	%r446, %r445, 1;
	add.s32 	%r447, %r446, %r444;
	shr.u64 	%rd108, %rd3, 46;
	cvt.u32.u64 	%r448, %rd108;
	and.b32  	%r449, %r448, 1;
	add.s32 	%r450, %r449, %r447;
	shr.u64 	%rd109, %rd3, 47;
	cvt.u32.u64 	%r451, %rd109;
	and.b32  	%r452, %r451, 1;
	add.s32 	%r453, %r452, %r450;
	shr.u64 	%rd110, %rd3, 48;
	cvt.u32.u64 	%r454, %rd110;
	and.b32  	%r455, %r454, 1;
	add.s32 	%r456, %r455, %r453;
	shr.u64 	%rd111, %rd3, 49;
	cvt.u32.u64 	%r457, %rd111;
	and.b32  	%r458, %r457, 1;
	add.s32 	%r459, %r458, %r456;
	shr.u64 	%rd112, %rd3, 50;
	cvt.u32.u64 	%r460, %rd112;
	and.b32  	%r461, %r460, 1;
	add.s32 	%r462, %r461, %r459;
	shr.u64 	%rd113, %rd3, 51;
	cvt.u32.u64 	%r463, %rd113;
	and.b32  	%r464, %r463, 1;
	add.s32 	%r465, %r464, %r462;
	shr.u64 	%rd114, %rd3, 52;
	cvt.u32.u64 	%r466, %rd114;
	and.b32  	%r467, %r466, 1;
	add.s32 	%r468, %r467, %r465;
	shr.u64 	%rd115, %rd3, 53;
	cvt.u32.u64 	%r469, %rd115;
	and.b32  	%r470, %r469, 1;
	add.s32 	%r471, %r470, %r468;
	shr.u64 	%rd116, %rd3, 54;
	cvt.u32.u64 	%r472, %rd116;
	and.b32  	%r473, %r472, 1;
	add.s32 	%r474, %r473, %r471;
	shr.u64 	%rd117, %rd3, 55;
	cvt.u32.u64 	%r475, %rd117;
	and.b32  	%r476, %r475, 1;
	add.s32 	%r477, %r476, %r474;
	shr.u64 	%rd118, %rd3, 56;
	cvt.u32.u64 	%r478, %rd118;
	and.b32  	%r479, %r478, 1;
	add.s32 	%r480, %r479, %r477;
	shr.u64 	%rd119, %rd3, 57;
	cvt.u32.u64 	%r481, %rd119;
	and.b32  	%r482, %r481, 1;
	add.s32 	%r483, %r482, %r480;
	shr.u64 	%rd120, %rd3, 58;
	cvt.u32.u64 	%r484, %rd120;
	and.b32  	%r485, %r484, 1;
	add.s32 	%r486, %r485, %r483;
	shr.u64 	%rd121, %rd3, 59;
	cvt.u32.u64 	%r487, %rd121;
	and.b32  	%r488, %r487, 1;
	add.s32 	%r489, %r488, %r486;
	shr.u64 	%rd122, %rd3, 60;
	cvt.u32.u64 	%r490, %rd122;
	and.b32  	%r491, %r490, 1;
	add.s32 	%r492, %r491, %r489;
	shr.u64 	%rd123, %rd3, 61;
	cvt.u32.u64 	%r493, %rd123;
	and.b32  	%r494, %r493, 1;
	add.s32 	%r495, %r494, %r492;
	shr.u64 	%rd124, %rd3, 62;
	cvt.u32.u64 	%r496, %rd124;
	and.b32  	%r497, %r496, 1;
	add.s32 	%r498, %r497, %r495;
	shr.u64 	%rd125, %rd3, 63;
	cvt.u32.u64 	%r499, %rd125;
	add.s32 	%r500, %r498, %r499;
	sub.s32 	%r501, %r311, %r500;
	st.shared.u32 	[%r15+-4], %r501;
$L__BB0_7:
	setp.ne.s32 	%p25, %r3, 0;
	bar.sync 	0;
	mov.pred 	%p127, -1;
	@%p25 bra 	$L__BB0_12;
	ld.shared.u32 	%r16, [%r15+-4];
	setp.eq.s32 	%p27, %r16, -128;
	@%p27 bra 	$L__BB0_12;
	setp.eq.s32 	%p28, %r13, -1;
	@%p28 bra 	$L__BB0_11;
	shl.b32 	%r502, %r13, 2;
	add.s32 	%r503, %r7, %r502;
	ld.shared.u32 	%r504, [%r503];
	neg.s32 	%r505, %r16;
	max.s32 	%r506, %r504, %r505;
	st.shared.u32 	[%r503], %r506;
$L__BB0_11:
	ld.shared.u32 	%r507, [%r8];
	add.s32 	%r508, %r507, -1;
	st.shared.u32 	[%r8], %r508;
	mov.pred 	%p127, 0;
$L__BB0_12:
	setp.eq.s32 	%p30, %r3, 0;
	bar.sync 	0;
	and.pred  	%p2, %p30, %p127;
	not.pred 	%p31, %p2;
	@%p31 bra 	$L__BB0_14;
	cvt.u32.u64 	%r509, %rd2;
	and.b32  	%r510, %r509, 1;
	shr.u32 	%r511, %r509, 1;
	and.b32  	%r512, %r511, 1;
	add.s32 	%r513, %r512, %r510;
	shr.u32 	%r514, %r509, 2;
	and.b32  	%r515, %r514, 1;
	add.s32 	%r516, %r515, %r513;
	shr.u32 	%r517, %r509, 3;
	and.b32  	%r518, %r517, 1;
	add.s32 	%r519, %r518, %r516;
	shr.u32 	%r520, %r509, 4;
	and.b32  	%r521, %r520, 1;
	add.s32 	%r522, %r521, %r519;
	shr.u32 	%r523, %r509, 5;
	and.b32  	%r524, %r523, 1;
	add.s32 	%r525, %r524, %r522;
	shr.u32 	%r526, %r509, 6;
	and.b32  	%r527, %r526, 1;
	add.s32 	%r528, %r527, %r525;
	shr.u32 	%r529, %r509, 7;
	and.b32  	%r530, %r529, 1;
	add.s32 	%r531, %r530, %r528;
	shr.u32 	%r532, %r509, 8;
	and.b32  	%r533, %r532, 1;
	add.s32 	%r534, %r533, %r531;
	shr.u32 	%r535, %r509, 9;
	and.b32  	%r536, %r535, 1;
	add.s32 	%r537, %r536, %r534;
	shr.u32 	%r538, %r509, 10;
	and.b32  	%r539, %r538, 1;
	add.s32 	%r540, %r539, %r537;
	shr.u32 	%r541, %r509, 11;
	and.b32  	%r542, %r541, 1;
	add.s32 	%r543, %r542, %r540;
	shr.u32 	%r544, %r509, 12;
	and.b32  	%r545, %r544, 1;
	add.s32 	%r546, %r545, %r543;
	shr.u32 	%r547, %r509, 13;
	and.b32  	%r548, %r547, 1;
	add.s32 	%r549, %r548, %r546;
	shr.u32 	%r550, %r509, 14;
	and.b32  	%r551, %r550, 1;
	add.s32 	%r552, %r551, %r549;
	shr.u32 	%r553, %r509, 15;
	and.b32  	%r554, %r553, 1;
	add.s32 	%r555, %r554, %r552;
	shr.u32 	%r556, %r509, 16;
	and.b32  	%r557, %r556, 1;
	add.s32 	%r558, %r557, %r555;
	shr.u32 	%r559, %r509, 17;
	and.b32  	%r560, %r559, 1;
	add.s32 	%r561, %r560, %r558;
	shr.u32 	%r562, %r509, 18;
	and.b32  	%r563, %r562, 1;
	add.s32 	%r564, %r563, %r561;
	shr.u32 	%r565, %r509, 19;
	and.b32  	%r566, %r565, 1;
	add.s32 	%r567, %r566, %r564;
	shr.u32 	%r568, %r509, 20;
	and.b32  	%r569, %r568, 1;
	add.s32 	%r570, %r569, %r567;
	shr.u32 	%r571, %r509, 21;
	and.b32  	%r572, %r571, 1;
	add.s32 	%r573, %r572, %r570;
	shr.u32 	%r574, %r509, 22;
	and.b32  	%r575, %r574, 1;
	add.s32 	%r576, %r575, %r573;
	shr.u32 	%r577, %r509, 23;
	and.b32  	%r578, %r577, 1;
	add.s32 	%r579, %r578, %r576;
	shr.u32 	%r580, %r509, 24;
	and.b32  	%r581, %r580, 1;
	add.s32 	%r582, %r581, %r579;
	shr.u32 	%r583, %r509, 25;
	and.b32  	%r584, %r583, 1;
	add.s32 	%r585, %r584, %r582;
	shr.u32 	%r586, %r509, 26;
	and.b32  	%r587, %r586, 1;
	add.s32 	%r588, %r587, %r585;
	shr.u32 	%r589, %r509, 27;
	and.b32  	%r590, %r589, 1;
	add.s32 	%r591, %r590, %r588;
	shr.u32 	%r592, %r509, 28;
	and.b32  	%r593, %r592, 1;
	add.s32 	%r594, %r593, %r591;
	shr.u32 	%r595, %r509, 29;
	and.b32  	%r596, %r595, 1;
	add.s32 	%r597, %r596, %r594;
	shr.u32 	%r598, %r509, 30;
	and.b32  	%r599, %r598, 1;
	add.s32 	%r600, %r599, %r597;
	shr.u32 	%r601, %r509, 31;
	add.s32 	%r602, %r601, %r600;
	{ .reg .b32 tmp; mov.b64 {tmp, %r603}, %rd2; }
	and.b32  	%r604, %r603, 1;
	add.s32 	%r605, %r604, %r602;
	shr.u64 	%rd126, %rd2, 33;
	cvt.u32.u64 	%r606, %rd126;
	and.b32  	%r607, %r606, 1;
	add.s32 	%r608, %r607, %r605;
	shr.u64 	%rd127, %rd2, 34;
	cvt.u32.u64 	%r609, %rd127;
	and.b32  	%r610, %r609, 1;
	add.s32 	%r611, %r610, %r608;
	shr.u64 	%rd128, %rd2, 35;
	cvt.u32.u64 	%r612, %rd128;
	and.b32  	%r613, %r612, 1;
	add.s32 	%r614, %r613, %r611;
	shr.u64 	%rd129, %rd2, 36;
	cvt.u32.u64 	%r615, %rd129;
	and.b32  	%r616, %r615, 1;
	add.s32 	%r617, %r616, %r614;
	shr.u64 	%rd130, %rd2, 37;
	cvt.u32.u64 	%r618, %rd130;
	and.b32  	%r619, %r618, 1;
	add.s32 	%r620, %r619, %r617;
	shr.u64 	%rd131, %rd2, 38;
	cvt.u32.u64 	%r621, %rd131;
	and.b32  	%r622, %r621, 1;
	add.s32 	%r623, %r622, %r620;
	shr.u64 	%rd132, %rd2, 39;
	cvt.u32.u64 	%r624, %rd132;
	and.b32  	%r625, %r624, 1;
	add.s32 	%r626, %r625, %r623;
	shr.u64 	%rd133, %rd2, 40;
	cvt.u32.u64 	%r627, %rd133;
	and.b32  	%r628, %r627, 1;
	add.s32 	%r629, %r628, %r626;
	shr.u64 	%rd134, %rd2, 41;
	cvt.u32.u64 	%r630, %rd134;
	and.b32  	%r631, %r630, 1;
	add.s32 	%r632, %r631, %r629;
	shr.u64 	%rd135, %rd2, 42;
	cvt.u32.u64 	%r633, %rd135;
	and.b32  	%r634, %r633, 1;
	add.s32 	%r635, %r634, %r632;
	shr.u64 	%rd136, %rd2, 43;
	cvt.u32.u64 	%r636, %rd136;
	and.b32  	%r637, %r636, 1;
	add.s32 	%r638, %r637, %r635;
	shr.u64 	%rd137, %rd2, 44;
	cvt.u32.u64 	%r639, %rd137;
	and.b32  	%r640, %r639, 1;
	add.s32 	%r641, %r640, %r638;
	shr.u64 	%rd138, %rd2, 45;
	cvt.u32.u64 	%r642, %rd138;
	and.b32  	%r643, %r642, 1;
	add.s32 	%r644, %r643, %r641;
	shr.u64 	%rd139, %rd2, 46;
	cvt.u32.u64 	%r645, %rd139;
	and.b32  	%r646, %r645, 1;
	add.s32 	%r647, %r646, %r644;
	shr.u64 	%rd140, %rd2, 47;
	cvt.u32.u64 	%r648, %rd140;
	and.b32  	%r649, %r648, 1;
	add.s32 	%r650, %r649, %r647;
	shr.u64 	%rd141, %rd2, 48;
	cvt.u32.u64 	%r651, %rd141;
	and.b32  	%r652, %r651, 1;
	add.s32 	%r653, %r652, %r650;
	shr.u64 	%rd142, %rd2, 49;
	cvt.u32.u64 	%r654, %rd142;
	and.b32  	%r655, %r654, 1;
	add.s32 	%r656, %r655, %r653;
	shr.u64 	%rd143, %rd2, 50;
	cvt.u32.u64 	%r657, %rd143;
	and.b32  	%r658, %r657, 1;
	add.s32 	%r659, %r658, %r656;
	shr.u64 	%rd144, %rd2, 51;
	cvt.u32.u64 	%r660, %rd144;
	and.b32  	%r661, %r660, 1;
	add.s32 	%r662, %r661, %r659;
	shr.u64 	%rd145, %rd2, 52;
	cvt.u32.u64 	%r663, %rd145;
	and.b32  	%r664, %r663, 1;
	add.s32 	%r665, %r664, %r662;
	shr.u64 	%rd146, %rd2, 53;
	cvt.u32.u64 	%r666, %rd146;
	and.b32  	%r667, %r666, 1;
	add.s32 	%r668, %r667, %r665;
	shr.u64 	%rd147, %rd2, 54;
	cvt.u32.u64 	%r669, %rd147;
	and.b32  	%r670, %r669, 1;
	add.s32 	%r671, %r670, %r668;
	shr.u64 	%rd148, %rd2, 55;
	cvt.u32.u64 	%r672, %rd148;
	and.b32  	%r673, %r672, 1;
	add.s32 	%r674, %r673, %r671;
	shr.u64 	%rd149, %rd2, 56;
	cvt.u32.u64 	%r675, %rd149;
	and.b32  	%r676, %r675, 1;
	add.s32 	%r677, %r676, %r674;
	shr.u64 	%rd150, %rd2, 57;
	cvt.u32.u64 	%r678, %rd150;
	and.b32  	%r679, %r678, 1;
	add.s32 	%r680, %r679, %r677;
	shr.u64 	%rd151, %rd2, 58;
	cvt.u32.u64 	%r681, %rd151;
	and.b32  	%r682, %r681, 1;
	add.s32 	%r683, %r682, %r680;
	shr.u64 	%rd152, %rd2, 59;
	cvt.u32.u64 	%r684, %rd152;
	and.b32  	%r685, %r684, 1;
	add.s32 	%r686, %r685, %r683;
	shr.u64 	%rd153, %rd2, 60;
	cvt.u32.u64 	%r687, %rd153;
	and.b32  	%r688, %r687, 1;
	add.s32 	%r689, %r688, %r686;
	shr.u64 	%rd154, %rd2, 61;
	cvt.u32.u64 	%r690, %rd154;
	and.b32  	%r691, %r690, 1;
	add.s32 	%r692, %r691, %r689;
	shr.u64 	%rd155, %rd2, 62;
	cvt.u32.u64 	%r693, %rd155;
	and.b32  	%r694, %r693, 1;
	add.s32 	%r695, %r694, %r692;
	shr.u64 	%rd156, %rd2, 63;
	cvt.u32.u64 	%r696, %rd156;
	add.s32 	%r697, %r695, %r696;
	cvt.u32.u64 	%r698, %rd3;
	and.b32  	%r699, %r698, 1;
	shr.u32 	%r700, %r698, 1;
	and.b32  	%r701, %r700, 1;
	add.s32 	%r702, %r701, %r699;
	shr.u32 	%r703, %r698, 2;
	and.b32  	%r704, %r703, 1;
	add.s32 	%r705, %r704, %r702;
	shr.u32 	%r706, %r698, 3;
	and.b32  	%r707, %r706, 1;
	add.s32 	%r708, %r707, %r705;
	shr.u32 	%r709, %r698, 4;
	and.b32  	%r710, %r709, 1;
	add.s32 	%r711, %r710, %r708;
	shr.u32 	%r712, %r698, 5;
	and.b32  	%r713, %r712, 1;
	add.s32 	%r714, %r713, %r711;
	shr.u32 	%r715, %r698, 6;
	and.b32  	%r716, %r715, 1;
	add.s32 	%r717, %r716, %r714;
	shr.u32 	%r718, %r698, 7;
	and.b32  	%r719, %r718, 1;
	add.s32 	%r720, %r719, %r717;
	shr.u32 	%r721, %r698, 8;
	and.b32  	%r722, %r721, 1;
	add.s32 	%r723, %r722, %r720;
	shr.u32 	%r724, %r698, 9;
	and.b32  	%r725, %r724, 1;
	add.s32 	%r726, %r725, %r723;
	shr.u32 	%r727, %r698, 10;
	and.b32  	%r728, %r727, 1;
	add.s32 	%r729, %r728, %r726;
	shr.u32 	%r730, %r698, 11;
	and.b32  	%r731, %r730, 1;
	add.s32 	%r732, %r731, %r729;
	shr.u32 	%r733, %r698, 12;
	and.b32  	%r734, %r733, 1;
	add.s32 	%r735, %r734, %r732;
	shr.u32 	%r736, %r698, 13;
	and.b32  	%r737, %r736, 1;
	add.s32 	%r738, %r737, %r735;
	shr.u32 	%r739, %r698, 14;
	and.b32  	%r740, %r739, 1;
	add.s32 	%r741, %r740, %r738;
	shr.u32 	%r742, %r698, 15;
	and.b32  	%r743, %r742, 1;
	add.s32 	%r744, %r743, %r741;
	shr.u32 	%r745, %r698, 16;
	and.b32  	%r746, %r745, 1;
	add.s32 	%r747, %r746, %r744;
	shr.u32 	%r748, %r698, 17;
	and.b32  	%r749, %r748, 1;
	add.s32 	%r750, %r749, %r747;
	shr.u32 	%r751, %r698, 18;
	and.b32  	%r752, %r751, 1;
	add.s32 	%r753, %r752, %r750;
	shr.u32 	%r754, %r698, 19;
	and.b32  	%r755, %r754, 1;
	add.s32 	%r756, %r755, %r753;
	shr.u32 	%r757, %r698, 20;
	and.b32  	%r758, %r757, 1;
	add.s32 	%r759, %r758, %r756;
	shr.u32 	%r760, %r698, 21;
	and.b32  	%r761, %r760, 1;
	add.s32 	%r762, %r761, %r759;
	shr.u32 	%r763, %r698, 22;
	and.b32  	%r764, %r763, 1;
	add.s32 	%r765, %r764, %r762;
	shr.u32 	%r766, %r698, 23;
	and.b32  	%r767, %r766, 1;
	add.s32 	%r768, %r767, %r765;
	shr.u32 	%r769, %r698, 24;
	and.b32  	%r770, %r769, 1;
	add.s32 	%r771, %r770, %r768;
	shr.u32 	%r772, %r698, 25;
	and.b32  	%r773, %r772, 1;
	add.s32 	%r774, %r773, %r771;
	shr.u32 	%r775, %r698, 26;
	and.b32  	%r776, %r775, 1;
	add.s32 	%r777, %r776, %r774;
	shr.u32 	%r778, %r698, 27;
	and.b32  	%r779, %r778, 1;
	add.s32 	%r780, %r779, %r777;
	shr.u32 	%r781, %r698, 28;
	and.b32  	%r782, %r781, 1;
	add.s32 	%r783, %r782, %r780;
	shr.u32 	%r784, %r698, 29;
	and.b32  	%r785, %r784, 1;
	add.s32 	%r786, %r785, %r783;
	shr.u32 	%r787, %r698, 30;
	and.b32  	%r788, %r787, 1;
	add.s32 	%r789, %r788, %r786;
	shr.u32 	%r790, %r698, 31;
	add.s32 	%r791, %r790, %r789;
	{ .reg .b32 tmp; mov.b64 {tmp, %r792}, %rd3; }
	and.b32  	%r793, %r792, 1;
	add.s32 	%r794, %r793, %r791;
	shr.u64 	%rd157, %rd3, 33;
	cvt.u32.u64 	%r795, %rd157;
	and.b32  	%r796, %r795, 1;
	add.s32 	%r797, %r796, %r794;
	shr.u64 	%rd158, %rd3, 34;
	cvt.u32.u64 	%r798, %rd158;
	and.b32  	%r799, %r798, 1;
	add.s32 	%r800, %r799, %r797;
	shr.u64 	%rd159, %rd3, 35;
	cvt.u32.u64 	%r801, %rd159;
	and.b32  	%r802, %r801, 1;
	add.s32 	%r803, %r802, %r800;
	shr.u64 	%rd160, %rd3, 36;
	cvt.u32.u64 	%r804, %rd160;
	and.b32  	%r805, %r804, 1;
	add.s32 	%r806, %r805, %r803;
	shr.u64 	%rd161, %rd3, 37;
	cvt.u32.u64 	%r807, %rd161;
	and.b32  	%r808, %r807, 1;
	add.s32 	%r809, %r808, %r806;
	shr.u64 	%rd162, %rd3, 38;
	cvt.u32.u64 	%r810, %rd162;
	and.b32  	%r811, %r810, 1;
	add.s32 	%r812, %r811, %r809;
	shr.u64 	%rd163, %rd3, 39;
	cvt.u32.u64 	%r813, %rd163;
	and.b32  	%r814, %r813, 1;
	add.s32 	%r815, %r814, %r812;
	shr.u64 	%rd164, %rd3, 40;
	cvt.u32.u64 	%r816, %rd164;
	and.b32  	%r817, %r816, 1;
	add.s32 	%r818, %r817, %r815;
	shr.u64 	%rd165, %rd3, 41;
	cvt.u32.u64 	%r819, %rd165;
	and.b32  	%r820, %r819, 1;
	add.s32 	%r821, %r820, %r818;
	shr.u64 	%rd166, %rd3, 42;
	cvt.u32.u64 	%r822, %rd166;
	and.b32  	%r823, %r822, 1;
	add.s32 	%r824, %r823, %r821;
	shr.u64 	%rd167, %rd3, 43;
	cvt.u32.u64 	%r825, %rd167;
	and.b32  	%r826, %r825, 1;
	add.s32 	%r827, %r826, %r824;
	shr.u64 	%rd168, %rd3, 44;
	cvt.u32.u64 	%r828, %rd168;
	and.b32  	%r829, %r828, 1;
	add.s32 	%r830, %r829, %r827;
	shr.u64 	%rd169, %rd3, 45;
	cvt.u32.u64 	%r831, %rd169;
	and.b32  	%r832, %r831, 1;
	add.s32 	%r833, %r832, %r830;
	shr.u64 	%rd170, %rd3, 46;
	cvt.u32.u64 	%r834, %rd170;
	and.b32  	%r835, %r834, 1;
	add.s32 	%r836, %r835, %r833;
	shr.u64 	%rd171, %rd3, 47;
	cvt.u32.u64 	%r837, %rd171;
	and.b32  	%r838, %r837, 1;
	add.s32 	%r839, %r838, %r836;
	shr.u64 	%rd172, %rd3, 48;
	cvt.u32.u64 	%r840, %rd172;
	and.b32  	%r841, %r840, 1;
	add.s32 	%r842, %r841, %r839;
	shr.u64 	%rd173, %rd3, 49;
	cvt.u32.u64 	%r843, %rd173;
	and.b32  	%r844, %r843, 1;
	add.s32 	%r845, %r844, %r842;
	shr.u64 	%rd174, %rd3, 50;
	cvt.u32.u64 	%r846, %rd174;
	and.b32  	%r847, %r846, 1;
	add.s32 	%r848, %r847, %r845;
	shr.u64 	%rd175, %rd3, 51;
	cvt.u32.u64 	%r849, %rd175;
	and.b32  	%r850, %r849, 1;
	add.s32 	%r851, %r850, %r848;
	shr.u64 	%rd176, %rd3, 52;
	cvt.u32.u64 	%r852, %rd176;
	and.b32  	%r853, %r852, 1;
	add.s32 	%r854, %r853, %r851;
	shr.u64 	%rd177, %rd3, 53;
	cvt.u32.u64 	%r855, %rd177;
	and.b32  	%r856, %r855, 1;
	add.s32 	%r857, %r856, %r854;
	shr.u64 	%rd178, %rd3, 54;
	cvt.u32.u64 	%r858, %rd178;
	and.b32  	%r859, %r858, 1;
	add.s32 	%r860, %r859, %r857;
	shr.u64 	%rd179, %rd3, 55;
	cvt.u32.u64 	%r861, %rd179;
	and.b32  	%r862, %r861, 1;
	add.s32 	%r863, %r862, %r860;
	shr.u64 	%rd180, %rd3, 56;
	cvt.u32.u64 	%r864, %rd180;
	and.b32  	%r865, %r864, 1;
	add.s32 	%r866, %r865, %r863;
	shr.u64 	%rd181, %rd3, 57;
	cvt.u32.u64 	%r867, %rd181;
	and.b32  	%r868, %r867, 1;
	add.s32 	%r869, %r868, %r866;
	shr.u64 	%rd182, %rd3, 58;
	cvt.u32.u64 	%r870, %rd182;
	and.b32  	%r871, %r870, 1;
	add.s32 	%r872, %r871, %r869;
	shr.u64 	%rd183, %rd3, 59;
	cvt.u32.u64 	%r873, %rd183;
	and.b32  	%r874, %r873, 1;
	add.s32 	%r875, %r874, %r872;
	shr.u64 	%rd184, %rd3, 60;
	cvt.u32.u64 	%r876, %rd184;
	and.b32  	%r877, %r876, 1;
	add.s32 	%r878, %r877, %r875;
	shr.u64 	%rd185, %rd3, 61;
	cvt.u32.u64 	%r879, %rd185;
	and.b32  	%r880, %r879, 1;
	add.s32 	%r881, %r880, %r878;
	shr.u64 	%rd186, %rd3, 62;
	cvt.u32.u64 	%r882, %rd186;
	and.b32  	%r883, %r882, 1;
	add.s32 	%r884, %r883, %r881;
	shr.u64 	%rd187, %rd3, 63;
	cvt.u32.u64 	%r885, %rd187;
	add.s32 	%r886, %r884, %r885;
	sub.s32 	%r887, %r697, %r886;
	st.shared.u32 	[%r15+-4], %r887;
$L__BB0_14:
	not.pred 	%p32, %p127;
	@%p32 bra 	$L__BB0_84;
	mov.b32 	%r987, 0;
	mov.pred 	%p128, -1;
	or.b64  	%rd190, %rd2, %rd3;
$L__BB0_16:
	mov.pred 	%p3, %p128;
	add.s32 	%r18, %r987, %r3;
	mov.b64 	%rd188, 1;
	shl.b64 	%rd189, %rd188, %r18;
	and.b64  	%rd191, %rd189, %rd190;
	setp.ne.s64 	%p34, %rd191, 0;
	@%p34 bra 	$L__BB0_83;
	add.s32 	%r991, %r18, -1;
	setp.gt.u32 	%p36, %r991, 63;
	mov.pred 	%p129, 0;
	mov.b32 	%r990, 0;
	@%p36 bra 	$L__BB0_22;
	mov.b32 	%r990, 0;
	mov.u32 	%r988, %r18;
$L__BB0_19:
	add.s32 	%r988, %r988, -1;
	mov.b64 	%rd192, 1;
	shl.b64 	%rd5, %rd192, %r988;
	and.b64  	%rd193, %rd5, %rd3;
	setp.eq.s64 	%p37, %rd193, 0;
	@%p37 bra 	$L__BB0_21;
	add.s32 	%r990, %r990, 1;
	add.s32 	%r892, %r988, -1;
	setp.lt.u32 	%p39, %r892, 64;
	mov.b32 	%r991, -1;
	@%p39 bra 	$L__BB0_19;
	bra.uni 	$L__BB0_22;
$L__BB0_21:
	and.b64  	%rd194, %rd5, %rd2;
	setp.ne.s64 	%p129, %rd194, 0;
	mov.u32 	%r991, %r988;
$L__BB0_22:
	setp.lt.u32 	%p40, %r990, 2;
	not.pred 	%p41, %p129;
	mov.b64 	%rd271, 0;
	or.pred  	%p42, %p41, %p40;
	mov.u64 	%rd272, %rd271;
	@%p42 bra 	$L__BB0_26;
	setp.eq.s32 	%p43, %r991, %r18;
	mov.b64 	%rd271, 1;
	@%p43 bra 	$L__BB0_26;
	mov.b64 	%rd272, 0;
$L__BB0_25:
	mov.b64 	%rd271, 1;
	shl.b64 	%rd200, %rd271, %r991;
	or.b64  	%rd272, %rd200, %rd272;
	add.s32 	%r991, %r991, 1;
	setp.ne.s32 	%p44, %r991, %r18;
	@%p44 bra 	$L__BB0_25;
$L__BB0_26:
	add.s32 	%r996, %r18, -9;
	setp.gt.u32 	%p46, %r996, 63;
	mov.pred 	%p130, 0;
	mov.b32 	%r995, 0;
	@%p46 bra 	$L__BB0_31;
	mov.b32 	%r995, 0;
$L__BB0_28:
	mov.b64 	%rd201, 1;
	shl.b64 	%rd10, %rd201, %r996;
	and.b64  	%rd202, %rd10, %rd3;
	setp.eq.s64 	%p47, %rd202, 0;
	@%p47 bra 	$L__BB0_30;
	add.s32 	%r995, %r995, 1;
	add.s32 	%r996, %r996, -9;
	setp.lt.u32 	%p49, %r996, 64;
	@%p49 bra 	$L__BB0_28;
	bra.uni 	$L__BB0_31;
$L__BB0_30:
	and.b64  	%rd203, %rd10, %rd2;
	setp.ne.s64 	%p130, %rd203, 0;
$L__BB0_31:
	setp.lt.u32 	%p50, %r995, 2;
	not.pred 	%p51, %p130;
	or.pred  	%p52, %p51, %p50;
	@%p52 bra 	$L__BB0_34;
	setp.eq.s32 	%p53, %r996, %r18;
	mov.b64 	%rd271, 1;
	@%p53 bra 	$L__BB0_34;
$L__BB0_33:
	mov.b64 	%rd271, 1;
	shl.b64 	%rd206, %rd271, %r996;
	or.b64  	%rd272, %rd206, %rd272;
	add.s32 	%r996, %r996, 9;
	setp.ne.s32 	%p54, %r996, %r18;
	@%p54 bra 	$L__BB0_33;
$L__BB0_34:
	add.s32 	%r1001, %r18, -8;
	setp.gt.u32 	%p56, %r1001, 63;
	mov.pred 	%p131, 0;
	mov.b32 	%r1000, 0;
	@%p56 bra 	$L__BB0_39;
	mov.b32 	%r1000, 0;
$L__BB0_36:
	mov.b64 	%rd207, 1;
	shl.b64 	%rd15, %rd207, %r1001;
	and.b64  	%rd208, %rd15, %rd3;
	setp.eq.s64 	%p57, %rd208, 0;
	@%p57 bra 	$L__BB0_38;
	add.s32 	%r1000, %r1000, 1;
	add.s32 	%r1001, %r1001, -8;
	setp.lt.u32 	%p59, %r1001, 64;
	@%p59 bra 	$L__BB0_36;
	bra.uni 	$L__BB0_39;
$L__BB0_38:
	and.b64  	%rd209, %rd15, %rd2;
	setp.ne.s64 	%p131, %rd209, 0;
$L__BB0_39:
	setp.lt.u32 	%p60, %r1000, 2;
	not.pred 	%p61, %p131;
	or.pred  	%p62, %p61, %p60;
	@%p62 bra 	$L__BB0_42;
	setp.eq.s32 	%p63, %r1001, %r18;
	mov.b64 	%rd271, 1;
	@%p63 bra 	$L__BB0_42;
$L__BB0_41:
	mov.b64 	%rd271, 1;
	shl.b64 	%rd212, %rd271, %r1001;
	or.b64  	%rd272, %rd212, %rd272;
	add.s32 	%r1001, %r1001, 8;
	setp.ne.s32 	%p64, %r1001, %r18;
	@%p64 bra 	$L__BB0_41;
$L__BB0_42:
	add.s32 	%r1006, %r18, -7;
	setp.gt.u32 	%p66, %r1006, 63;
	mov.pred 	%p132, 0;
	mov.b32 	%r1005, 0;
	@%p66 bra 	$L__BB0_47;
	mov.b32 	%r1005, 0;
$L__BB0_44:
	mov.b64 	%rd213, 1;
	shl.b64 	%rd20, %rd213, %r1006;
	and.b64  	%rd214, %rd20, %rd3;
	setp.eq.s64 	%p67, %rd214, 0;
	@%p67 bra 	$L__BB0_46;
	add.s32 	%r1005, %r1005, 1;
	add.s32 	%r1006, %r1006, -7;
	setp.lt.u32 	%p69, %r1006, 64;
	@%p69 bra 	$L__BB0_44;
	bra.uni 	$L__BB0_47;
$L__BB0_46:
	and.b64  	%rd215, %rd20, %rd2;
	setp.ne.s64 	%p132, %rd215, 0;
$L__BB0_47:
	setp.lt.u32 	%p70, %r1005, 2;
	not.pred 	%p71, %p132;
	or.pred  	%p72, %p71, %p70;
	@%p72 bra 	$L__BB0_50;
	setp.eq.s32 	%p73, %r1006, %r18;
	mov.b64 	%rd271, 1;
	@%p73 bra 	$L__BB0_50;
$L__BB0_49:
	mov.b64 	%rd271, 1;
	shl.b64 	%rd218, %rd271, %r1006;
	or.b64  	%rd272, %rd218, %rd272;
	add.s32 	%r1006, %r1006, 7;
	setp.ne.s32 	%p74, %r1006, %r18;
	@%p74 bra 	$L__BB0_49;
$L__BB0_50:
	add.s32 	%r1011, %r18, 1;
	setp.eq.s32 	%p76, %r18, 63;
	mov.pred 	%p133, 0;
	mov.b32 	%r1010, 0;
	@%p76 bra 	$L__BB0_55;
	mov.b32 	%r1010, 0;
	mov.u32 	%r1008, %r1011;
$L__BB0_52:
	mov.b64 	%rd219, 1;
	shl.b64 	%rd25, %rd219, %r1008;
	and.b64  	%rd220, %rd25, %rd3;
	setp.eq.s64 	%p77, %rd220, 0;
	@%p77 bra 	$L__BB0_54;
	add.s32 	%r1010, %r1010, 1;
	add.s32 	%r59, %r1008, 1;
	setp.lt.u32 	%p79, %r1008, 63;
	mov.b32 	%r1011, 64;
	mov.u32 	%r1008, %r59;
	@%p79 bra 	$L__BB0_52;
	bra.uni 	$L__BB0_55;
$L__BB0_54:
	and.b64  	%rd221, %rd25, %rd2;
	setp.ne.s64 	%p133, %rd221, 0;
	mov.u32 	%r1011, %r1008;
$L__BB0_55:
	setp.lt.u32 	%p80, %r1010, 2;
	not.pred 	%p81, %p133;
	or.pred  	%p82, %p81, %p80;
	@%p82 bra 	$L__BB0_58;
	setp.eq.s32 	%p83, %r1011, %r18;
	mov.b64 	%rd271, 1;
	@%p83 bra 	$L__BB0_58;
$L__BB0_57:
	mov.b64 	%rd271, 1;
	shl.b64 	%rd224, %rd271, %r1011;
	or.b64  	%rd272, %rd224, %rd272;
	add.s32 	%r1011, %r1011, -1;
	setp.ne.s32 	%p84, %r1011, %r18;
	@%p84 bra 	$L__BB0_57;
$L__BB0_58:
	add.s32 	%r1016, %r18, 9;
	setp.gt.u32 	%p86, %r18, 54;
	mov.pred 	%p134, 0;
	mov.b32 	%r1015, 0;
	@%p86 bra 	$L__BB0_63;
	mov.b32 	%r1015, 0;
	mov.u32 	%r1013, %r1016;
$L__BB0_60:
	mov.b64 	%rd225, 1;
	shl.b64 	%rd30, %rd225, %r1013;
	and.b64  	%rd226, %rd30, %rd3;
	setp.eq.s64 	%p87, %rd226, 0;
	@%p87 bra 	$L__BB0_62;
	add.s32 	%r1015, %r1015, 1;
	add.s32 	%r1016, %r1013, 9;
	setp.lt.u32 	%p89, %r1013, 55;
	mov.u32 	%r1013, %r1016;
	@%p89 bra 	$L__BB0_60;
	bra.uni 	$L__BB0_63;
$L__BB0_62:
	and.b64  	%rd227, %rd30, %rd2;
	setp.ne.s64 	%p134, %rd227, 0;
	mov.u32 	%r1016, %r1013;
$L__BB0_63:
	setp.lt.u32 	%p90, %r1015, 2;
	not.pred 	%p91, %p134;
	or.pred  	%p92, %p91, %p90;
	@%p92 bra 	$L__BB0_66;
	setp.eq.s32 	%p93, %r1016, %r18;
	mov.b64 	%rd271, 1;
	@%p93 bra 	$L__BB0_66;
$L__BB0_65:
	mov.b64 	%rd271, 1;
	shl.b64 	%rd230, %rd271, %r1016;
	or.b64  	%rd272, %rd230, %rd272;
	add.s32 	%r1016, %r1016, -9;
	setp.ne.s32 	%p94, %r1016, %r18;
	@%p94 bra 	$L__BB0_65;
$L__BB0_66:
	add.s32 	%r1021, %r18, 8;
	setp.gt.u32 	%p96, %r18, 55;
	mov.pred 	%p135, 0;
	mov.b32 	%r1020, 0;
	@%p96 bra 	$L__BB0_71;
	mov.b32 	%r1020, 0;
	mov.u32 	%r1018, %r1021;
$L__BB0_68:
	mov.b64 	%rd231, 1;
	shl.b64 	%rd35, %rd231, %r1018;
	and.b64  	%rd232, %rd35, %rd3;
	setp.eq.s64 	%p97, %rd232, 0;
	@%p97 bra 	$L__BB0_70;
	add.s32 	%r1020, %r1020, 1;
	add.s32 	%r1021, %r1018, 8;
	setp.lt.u32 	%p99, %r1018, 56;
	mov.u32 	%r1018, %r1021;
	@%p99 bra 	$L__BB0_68;
	bra.uni 	$L__BB0_71;
$L__BB0_70:
	and.b64  	%rd233, %rd35, %rd2;
	setp.ne.s64 	%p135, %rd233, 0;
	mov.u32 	%r1021, %r1018;
$L__BB0_71:
	setp.lt.u32 	%p100, %r1020, 2;
	not.pred 	%p101, %p135;
	or.pred  	%p102, %p101, %p100;
	@%p102 bra 	$L__BB0_74;
	setp.eq.s32 	%p103, %r1021, %r18;
	mov.b64 	%rd271, 1;
	@%p103 bra 	$L__BB0_74;
$L__BB0_73:
	mov.b64 	%rd271, 1;
	shl.b64 	%rd236, %rd271, %r1021;
	or.b64  	%rd272, %rd236, %rd272;
	add.s32 	%r1021, %r1021, -8;
	setp.ne.s32 	%p104, %r1021, %r18;
	@%p104 bra 	$L__BB0_73;
$L__BB0_74:
	add.s32 	%r1026, %r18, 7;
	setp.gt.u32 	%p106, %r18, 56;
	mov.pred 	%p136, 0;
	mov.b32 	%r1025, 0;
	@%p106 bra 	$L__BB0_79;
	mov.b32 	%r1025, 0;
	mov.u32 	%r1023, %r1026;
$L__BB0_76:
	mov.b64 	%rd237, 1;
	shl.b64 	%rd40, %rd237, %r1023;
	and.b64  	%rd238, %rd40, %rd3;
	setp.eq.s64 	%p107, %rd238, 0;
	@%p107 bra 	$L__BB0_78;
	add.s32 	%r1025, %r1025, 1;
	add.s32 	%r1026, %r1023, 7;
	setp.lt.u32 	%p109, %r1023, 57;
	mov.u32 	%r1023, %r1026;
	@%p109 bra 	$L__BB0_76;
	bra.uni 	$L__BB0_79;
$L__BB0_78:
	and.b64  	%rd239, %rd40, %rd2;
	setp.ne.s64 	%p136, %rd239, 0;
	mov.u32 	%r1026, %r1023;
$L__BB0_79:
	setp.lt.u32 	%p110, %r1025, 2;
	not.pred 	%p111, %p136;
	or.pred  	%p112, %p111, %p110;
	@%p112 bra 	$L__BB0_82;
	setp.eq.s32 	%p113, %r1026, %r18;
	mov.b64 	%rd271, 1;
	@%p113 bra 	$L__BB0_82;
$L__BB0_81:
	mov.b64 	%rd271, 1;
	shl.b64 	%rd242, %rd271, %r1026;
	or.b64  	%rd272, %rd242, %rd272;
	add.s32 	%r1026, %r1026, -7;
	setp.ne.s32 	%p114, %r1026, %r18;
	@%p114 bra 	$L__BB0_81;
$L__BB0_82:
	or.b64  	%rd243, %rd272, %rd189;
	mul.lo.s64 	%rd244, %rd243, %rd271;
	add.s32 	%r908, %r10, %r18;
	mul.wide.s32 	%rd245, %r908, 8;
	add.s64 	%rd246, %rd1, %rd245;
	st.global.u64 	[%rd246], %rd244;
$L__BB0_83:
	mov.b32 	%r987, 32;
	mov.pred 	%p128, 0;
	@%p3 bra 	$L__BB0_16;
$L__BB0_84:
	bar.sync 	0;
	@%p31 bra 	$L__BB0_103;
	add.s32 	%r91, %r14, -1;
	mov.b32 	%r1028, 0;
$L__BB0_86:
	shl.b32 	%r911, %r1028, 3;
	add.s32 	%r912, %r911, %r10;
	mul.wide.s32 	%rd247, %r912, 8;
	add.s64 	%rd45, %rd1, %rd247;
	ld.global.u64 	%rd46, [%rd45];
	setp.eq.s64 	%p117, %rd46, 0;
	@%p117 bra 	$L__BB0_88;
	ld.shared.u32 	%r913, [%r8];
	add.s32 	%r914, %r913, 1;
	st.shared.u32 	[%r8], %r914;
	or.b64  	%rd248, %rd46, %rd2;
	shl.b32 	%r915, %r913, 4;
	add.s32 	%r916, %r4, %r915;
	st.shared.u64 	[%r916+8], %rd248;
	xor.b64  	%rd249, %rd46, %rd3;
	st.shared.u64 	[%r916], %rd249;
	shl.b32 	%r917, %r913, 2;
	add.s32 	%r918, %r6, %r917;
	st.shared.u32 	[%r918], %r12;
	add.s32 	%r919, %r7, %r917;
	mov.b32 	%r920, -128;
	st.shared.u32 	[%r919], %r920;
	add.s32 	%r921, %r5, %r917;
	st.shared.u32 	[%r921], %r91;
$L__BB0_88:
	ld.global.u64 	%rd47, [%rd45+8];
	setp.eq.s64 	%p118, %rd47, 0;
	@%p118 bra 	$L__BB0_90;
	ld.shared.u32 	%r922, [%r8];
	add.s32 	%r923, %r922, 1;
	st.shared.u32 	[%r8], %r923;
	or.b64  	%rd250, %rd47, %rd2;
	shl.b32 	%r924, %r922, 4;
	add.s32 	%r925, %r4, %r924;
	st.shared.u64 	[%r925+8], %rd250;
	xor.b64  	%rd251, %rd47, %rd3;
	st.shared.u64 	[%r925], %rd251;
	shl.b32 	%r926, %r922, 2;
	add.s32 	%r927, %r6, %r926;
	st.shared.u32 	[%r927], %r12;
	add.s32 	%r928, %r7, %r926;
	mov.b32 	%r929, -128;
	st.shared.u32 	[%r928], %r929;
	add.s32 	%r930, %r5, %r926;
	st.shared.u32 	[%r930], %r91;
$L__BB0_90:
	ld.global.u64 	%rd48, [%rd45+16];
	setp.eq.s64 	%p119, %rd48, 0;
	@%p119 bra 	$L__BB0_92;
	ld.shared.u32 	%r931, [%r8];
	add.s32 	%r932, %r931, 1;
	st.shared.u32 	[%r8], %r932;
	or.b64  	%rd252, %rd48, %rd2;
	shl.b32 	%r933, %r931, 4;
	add.s32 	%r934, %r4, %r933;
	st.shared.u64 	[%r934+8], %rd252;
	xor.b64  	%rd253, %rd48, %rd3;
	st.shared.u64 	[%r934], %rd253;
	shl.b32 	%r935, %r931, 2;
	add.s32 	%r936, %r6, %r935;
	st.shared.u32 	[%r936], %r12;
	add.s32 	%r937, %r7, %r935;
	mov.b32 	%r938, -128;
	st.shared.u32 	[%r937], %r938;
	add.s32 	%r939, %r5, %r935;
	st.shared.u32 	[%r939], %r91;
$L__BB0_92:
	ld.global.u64 	%rd49, [%rd45+24];
	setp.eq.s64 	%p120, %rd49, 0;
	@%p120 bra 	$L__BB0_94;
	ld.shared.u32 	%r940, [%r8];
	add.s32 	%r941, %r940, 1;
	st.shared.u32 	[%r8], %r941;
	or.b64  	%rd254, %rd49, %rd2;
	shl.b32 	%r942, %r940, 4;
	add.s32 	%r943, %r4, %r942;
	st.shared.u64 	[%r943+8], %rd254;
	xor.b64  	%rd255, %rd49, %rd3;
	st.shared.u64 	[%r943], %rd255;
	shl.b32 	%r944, %r940, 2;
	add.s32 	%r945, %r6, %r944;
	st.shared.u32 	[%r945], %r12;
	add.s32 	%r946, %r7, %r944;
	mov.b32 	%r947, -128;
	st.shared.u32 	[%r946], %r947;
	add.s32 	%r948, %r5, %r944;
	st.shared.u32 	[%r948], %r91;
$L__BB0_94:
	ld.global.u64 	%rd50, [%rd45+32];
	setp.eq.s64 	%p121, %rd50, 0;
	@%p121 bra 	$L__BB0_96;
	ld.shared.u32 	%r949, [%r8];
	add.s32 	%r950, %r949, 1;
	st.shared.u32 	[%r8], %r950;
	or.b64  	%rd256, %rd50, %rd2;
	shl.b32 	%r951, %r949, 4;
	add.s32 	%r952, %r4, %r951;
	st.shared.u64 	[%r952+8], %rd256;
	xor.b64  	%rd257, %rd50, %rd3;
	st.shared.u64 	[%r952], %rd257;
	shl.b32 	%r953, %r949, 2;
	add.s32 	%r954, %r6, %r953;
	st.shared.u32 	[%r954], %r12;
	add.s32 	%r955, %r7, %r953;
	mov.b32 	%r956, -128;
	st.shared.u32 	[%r955], %r956;
	add.s32 	%r957, %r5, %r953;
	st.shared.u32 	[%r957], %r91;
$L__BB0_96:
	ld.global.u64 	%rd51, [%rd45+40];
	setp.eq.s64 	%p122, %rd51, 0;
	@%p122 bra 	$L__BB0_98;
	ld.shared.u32 	%r958, [%r8];
	add.s32 	%r959, %r958, 1;
	st.shared.u32 	[%r8], %r959;
	or.b64  	%rd258, %rd51, %rd2;
	shl.b32 	%r960, %r958, 4;
	add.s32 	%r961, %r4, %r960;
	st.shared.u64 	[%r961+8], %rd258;
	xor.b64  	%rd259, %rd51, %rd3;
	st.shared.u64 	[%r961], %rd259;
	shl.b32 	%r962, %r958, 2;
	add.s32 	%r963, %r6, %r962;
	st.shared.u32 	[%r963], %r12;
	add.s32 	%r964, %r7, %r962;
	mov.b32 	%r965, -128;
	st.shared.u32 	[%r964], %r965;
	add.s32 	%r966, %r5, %r962;
	st.shared.u32 	[%r966], %r91;
$L__BB0_98:
	ld.global.u64 	%rd52, [%rd45+48];
	setp.eq.s64 	%p123, %rd52, 0;
	@%p123 bra 	$L__BB0_100;
	ld.shared.u32 	%r967, [%r8];
	add.s32 	%r968, %r967, 1;
	st.shared.u32 	[%r8], %r968;
	or.b64  	%rd260, %rd52, %rd2;
	shl.b32 	%r969, %r967, 4;
	add.s32 	%r970, %r4, %r969;
	st.shared.u64 	[%r970+8], %rd260;
	xor.b64  	%rd261, %rd52, %rd3;
	st.shared.u64 	[%r970], %rd261;
	shl.b32 	%r971, %r967, 2;
	add.s32 	%r972, %r6, %r971;
	st.shared.u32 	[%r972], %r12;
	add.s32 	%r973, %r7, %r971;
	mov.b32 	%r974, -128;
	st.shared.u32 	[%r973], %r974;
	add.s32 	%r975, %r5, %r971;
	st.shared.u32 	[%r975], %r91;
$L__BB0_100:
	ld.global.u64 	%rd53, [%rd45+56];
	setp.eq.s64 	%p124, %rd53, 0;
	@%p124 bra 	$L__BB0_102;
	ld.shared.u32 	%r976, [%r8];
	add.s32 	%r977, %r976, 1;
	st.shared.u32 	[%r8], %r977;
	or.b64  	%rd262, %rd53, %rd2;
	shl.b32 	%r978, %r976, 4;
	add.s32 	%r979, %r4, %r978;
	st.shared.u64 	[%r979+8], %rd262;
	xor.b64  	%rd263, %rd53, %rd3;
	st.shared.u64 	[%r979], %rd263;
	shl.b32 	%r980, %r976, 2;
	add.s32 	%r981, %r6, %r980;
	st.shared.u32 	[%r981], %r12;
	add.s32 	%r982, %r7, %r980;
	mov.b32 	%r983, -128;
	st.shared.u32 	[%r982], %r983;
	add.s32 	%r984, %r5, %r980;
	st.shared.u32 	[%r984], %r91;
$L__BB0_102:
	add.s32 	%r1028, %r1028, 1;
	setp.ne.s32 	%p125, %r1028, 8;
	@%p125 bra 	$L__BB0_86;
$L__BB0_103:
	bar.sync 	0;
	ld.shared.u32 	%r986, [%r8];
	setp.ne.s32 	%p126, %r986, 0;
	@%p126 bra 	$L__BB0_5;
$L__BB0_104:
	ld.shared.u32 	%r985, [%r7];
	cvta.to.global.u64 	%rd264, %rd55;
	mul.wide.s32 	%rd265, %r2, 4;
	add.s64 	%rd266, %rd264, %rd265;
	st.global.u32 	[%rd266], %r985;
$L__BB0_105:
	ret;

}


// ===== COMPILED SASS (sm_100) =====

	.target	sm_100

	.elftype	@"ET_EXEC"


//--------------------- .note.nv.tkinfo           --------------------------
	.section	.note.nv.tkinfo,"",@"SHT_NOTE"
	.sectionflags	@"SHF_NOTE_NV_TKINFO"
	.tkinfo
        /*0018*/ 	.word	0x00000002
        /*0030*/ 	.string	""
        /*0030*/ 	.string	"ptxas"
        /*0030*/ 	.string	"Cuda compilation tools, release 13.0, V13.0.88"
        /*0030*/ 	.string	"Build cuda_13.0.r13.0/compiler.36424714_0"
        /*0030*/ 	.string	"-arch sm_100 -m 64 "



//--------------------- .note.nv.cuinfo           --------------------------
	.section	.note.nv.cuinfo,"",@"SHT_NOTE"
	.sectionflags	@"SHF_NOTE_NV_CUINFO"
        /*0018*/ 	.short	0x0002
        /*001a*/ 	.short	0x0064
        /*001c*/ 	.short	0x0082
	.zero		2


//--------------------- .nv.info                  --------------------------
	.section	.nv.info,"",@"SHT_CUDA_INFO"
	.align	4


	//----- nvinfo : EIATTR_REGCOUNT
	.align		4
        /*0000*/ 	.byte	0x04, 0x2f
        /*0002*/ 	.short	(.L_1 - .L_0)
	.align		4
.L_0:
        /*0004*/ 	.word	index@(generate_moves)
        /*0008*/ 	.word	0x00000028


	//----- nvinfo : EIATTR_FRAME_SIZE
	.align		4
.L_1:
        /*000c*/ 	.byte	0x04, 0x11
        /*000e*/ 	.short	(.L_3 - .L_2)
	.align		4
.L_2:
        /*0010*/ 	.word	index@(generate_moves)
        /*0014*/ 	.word	0x00000000


	//----- nvinfo : EIATTR_MIN_STACK_SIZE
	.align		4
.L_3:
        /*0018*/ 	.byte	0x04, 0x12
        /*001a*/ 	.short	(.L_5 - .L_4)
	.align		4
.L_4:
        /*001c*/ 	.word	index@(generate_moves)
        /*0020*/ 	.word	0x00000000
.L_5:


//--------------------- .nv.compat                --------------------------
	.section	.nv.compat,"",@"SHT_CUDA_COMPAT_INFO"
	.align	4
        /*0000*/ 	.byte	0x02, 0x09, 0x00, 0x00, 0x02, 0x02, 0x01, 0x00, 0x02, 0x05, 0x05, 0x00, 0x03, 0x07, 0x01, 0x01
        /*0010*/ 	.byte	0x02, 0x03, 0x00, 0x00, 0x02, 0x06, 0x01, 0x00, 0x04, 0x0b, 0x08, 0x00, 0x09, 0x00, 0x00, 0x00
        /*0020*/ 	.byte	0x00, 0x00, 0x00, 0x00


//--------------------- .nv.info.generate_moves   --------------------------
	.section	.nv.info.generate_moves,"",@"SHT_CUDA_INFO"
	.sectionflags	@""
	.align	4


	//----- nvinfo : EIATTR_CUDA_API_VERSION
	.align		4
        /*0000*/ 	.byte	0x04, 0x37
        /*0002*/ 	.short	(.L_7 - .L_6)
.L_6:
        /*0004*/ 	.word	0x00000082


	//----- nvinfo : EIATTR_KPARAM_INFO
	.align		4
.L_7:
        /*0008*/ 	.byte	0x04, 0x17
        /*000a*/ 	.short	(.L_9 - .L_8)
.L_8:
        /*000c*/ 	.word	0x00000000
        /*0010*/ 	.short	0x0003
        /*0012*/ 	.short	0x0018
        /*0014*/ 	.byte	0x00, 0xf5, 0x21, 0x00


	//----- nvinfo : EIATTR_KPARAM_INFO
	.align		4
.L_9:
        /*0018*/ 	.byte	0x04, 0x17
        /*001a*/ 	.short	(.L_11 - .L_10)
.L_10:
        /*001c*/ 	.word	0x00000000
        /*0020*/ 	.short	0x0002
        /*0022*/ 	.short	0x0010
        /*0024*/ 	.byte	0x00, 0xf5, 0x21, 0x00


	//----- nvinfo : EIATTR_KPARAM_INFO
	.align		4
.L_11:
        /*0028*/ 	.byte	0x04, 0x17
        /*002a*/ 	.short	(.L_13 - .L_12)
.L_12:
        /*002c*/ 	.word	0x00000000
        /*0030*/ 	.short	0x0001
        /*0032*/ 	.short	0x0008
        /*0034*/ 	.byte	0x00, 0xf0, 0x11, 0x00


	//----- nvinfo : EIATTR_KPARAM_INFO
	.align		4
.L_13:
        /*0038*/ 	.byte	0x04, 0x17
        /*003a*/ 	.short	(.L_15 - .L_14)
.L_14:
        /*003c*/ 	.word	0x00000000
        /*0040*/ 	.short	0x0000
        /*0042*/ 	.short	0x0000
        /*0044*/ 	.byte	0x00, 0xf5, 0x21, 0x00


	//----- nvinfo : EIATTR_SPARSE_MMA_MASK
	.align		4
.L_15:
        /*0048*/ 	.byte	0x03, 0x50
        /*004a*/ 	.short	0x0000


	//----- nvinfo : EIATTR_MAXREG_COUNT
	.align		4
        /*004c*/ 	.byte	0x03, 0x1b
        /*004e*/ 	.short	0x00ff


	//----- nvinfo : EIATTR_NUM_BARRIERS
	.align		4
        /*0050*/ 	.byte	0x02, 0x4c
        /*0052*/ 	.byte	0x01
	.zero		1


	//----- nvinfo : EIATTR_MERCURY_ISA_VERSION
	.align		4
        /*0054*/ 	.byte	0x03, 0x5f
        /*0056*/ 	.short	0x0101


	//----- nvinfo : EIATTR_VRC_CTA_INIT_COUNT
	.align		4
        /*0058*/ 	.byte	0x02, 0x4a
	.zero		1
	.zero		1


	//----- nvinfo : EIATTR_EXIT_INSTR_OFFSETS
	.align		4
        /*005c*/ 	.byte	0x04, 0x1c
        /*005e*/ 	.short	(.L_17 - .L_16)


	//   ....[0]....
.L_16:
        /*0060*/ 	.word	0x000000a0


	//   ....[1]....
        /*0064*/ 	.word	0x000065f0


	//----- nvinfo : EIATTR_CRS_STACK_SIZE
	.align		4
.L_17:
        /*0068*/ 	.byte	0x04, 0x1e
        /*006a*/ 	.short	(.L_19 - .L_18)
.L_18:
        /*006c*/ 	.word	0x00000000


	//----- nvinfo : EIATTR_CBANK_PARAM_SIZE
	.align		4
.L_19:
        /*0070*/ 	.byte	0x03, 0x19
        /*0072*/ 	.short	0x0020


	//----- nvinfo : EIATTR_PARAM_CBANK
	.align		4
        /*0074*/ 	.byte	0x04, 0x0a
        /*0076*/ 	.short	(.L_21 - .L_20)
	.align		4
.L_20:
        /*0078*/ 	.word	index@(.nv.constant0.generate_moves)
        /*007c*/ 	.short	0x0380
        /*007e*/ 	.short	0x0020


	//----- nvinfo : EIATTR_SW_WAR
	.align		4
.L_21:
        /*0080*/ 	.byte	0x04, 0x36
        /*0082*/ 	.short	(.L_23 - .L_22)
.L_22:
        /*0084*/ 	.word	0x00000008
.L_23:


//--------------------- .nv.callgraph             --------------------------
	.section	.nv.callgraph,"",@"SHT_CUDA_CALLGRAPH"
	.align	4
	.sectionentsize	8
	.align		4
        /*0000*/ 	.word	0x00000000
	.align		4
        /*0004*/ 	.word	0xffffffff
	.align		4
        /*0008*/ 	.word	0x00000000
	.align		4
        /*000c*/ 	.word	0xfffffffe
	.align		4
        /*0010*/ 	.word	0x00000000
	.align		4
        /*0014*/ 	.word	0xfffffffd
	.align		4
        /*0018*/ 	.word	0x00000000
	.align		4
        /*001c*/ 	.word	0xfffffffc


//--------------------- .text.generate_moves      --------------------------
	.section	.text.generate_moves,"ax",@progbits
	.align	128
        .global         generate_moves
        .type           generate_moves,@function
        .size           generate_moves,(.L_x_146 - generate_moves)
        .other          generate_moves,@"STO_CUDA_ENTRY STV_DEFAULT"
generate_moves:
.text.generate_moves:
[----:B------:R-:W-:Y:S01]  /*0000*/  LDC R1, c[0x0][0x37c] ;  /* 0x0000df00ff017b82 */ /* 0x000fe20000000800 */
[----:B------:R-:W0:Y:S07]  /*0010*/  S2R R19, SR_TID.X ;  /* 0x0000000000137919 */ /* 0x000e2e0000002100 */
[----:B------:R-:W0:Y:S08]  /*0020*/  S2UR UR4, SR_CTAID.X ;  /* 0x00000000000479c3 */ /* 0x000e300000002500 */
[----:B------:R-:W0:Y:S08]  /*0030*/  LDC R0, c[0x0][0x360] ;  /* 0x0000d800ff007b82 */ /* 0x000e300000000800 */
[----:B------:R-:W1:Y:S01]  /*0040*/  LDC R11, c[0x0][0x388] ;  /* 0x0000e200ff0b7b82 */ /* 0x000e620000000800 */
[----:B0-----:R-:W-:-:S05]  /*0050*/  IMAD R0, R0, UR4, R19 ;  /* 0x0000000400007c24 */ /* 0x001fca000f8e0213 */
[----:B------:R-:W-:-:S04]  /*0060*/  SHF.R.S32.HI R3, RZ, 0x1f, R0 ;  /* 0x0000001fff037819 */ /* 0x000fc80000011400 */
[----:B------:R-:W-:-:S04]  /*0070*/  LEA.HI R3, R3, R0, RZ, 0x5 ;  /* 0x0000000003037211 */ /* 0x000fc800078f28ff */
[----:B------:R-:W-:-:S04]  /*0080*/  SHF.R.S32.HI R6, RZ, 0x5, R3 ;  /* 0x00000005ff067819 */ /* 0x000fc80000011403 */
[----:B-1----:R-:W-:-:S13]  /*0090*/  ISETP.GE.AND P0, PT, R6, R11, PT ;  /* 0x0000000b0600720c */ /* 0x002fda0003f06270 */
[----:B------:R-:W-:Y:S05]  /*00a0*/  @P0 EXIT ;  /* 0x000000000000094d */ /* 0x000fea0003800000 */
[----:B------:R-:W-:Y:S01]  /*00b0*/  LOP3.LUT P0, RZ, R19, 0x1f, RZ, 0xc0, !PT ;  /* 0x0000001f13ff7812 */ /* 0x000fe2000780c0ff */
[----:B------:R-:W0:-:S12]  /*00c0*/  LDCU.64 UR10, c[0x0][0x358] ;  /* 0x00006b00ff0a77ac */ /* 0x000e180008000a00 */
[----:B------:R-:W1:Y:S02]  /*00d0*/  @!P0 LDC.64 R8, c[0x0][0x380] ;  /* 0x0000e000ff088b82 */ /* 0x000e640000000a00 */
[----:B-1----:R-:W-:-:S04]  /*00e0*/  @!P0 IMAD.WIDE R8, R6, 0x8, R8 ;  /* 0x0000000806088825 */ /* 0x002fc800078e0208 */
[----:B------:R-:W-:Y:S02]  /*00f0*/  @!P0 IMAD.WIDE R10, R11, 0x8, R8 ;  /* 0x000000080b0a8825 */ /* 0x000fe400078e0208 */
[----:B0-----:R-:W2:Y:S04]  /*0100*/  @!P0 LDG.E.64 R8, desc[UR10][R8.64] ;  /* 0x0000000a08088981 */ /* 0x001ea8000c1e1b00 */
[----:B------:R-:W2:Y:S01]  /*0110*/  @!P0 LDG.E.64 R10, desc[UR10][R10.64] ;  /* 0x0000000a0a0a8981 */ /* 0x000ea2000c1e1b00 */
[----:B------:R-:W0:Y:S01]  /*0120*/  S2UR UR8, SR_CgaCtaId ;  /* 0x00000000000879c3 */ /* 0x000e220000008800 */
[----:B------:R-:W-:Y:S01]  /*0130*/  LEA.HI R0, R6, R6, RZ, 0x2 ;  /* 0x0000000606007211 */ /* 0x000fe200078f10ff */
[----:B------:R-:W-:Y:S01]  /*0140*/  UMOV UR4, 0x400 ;  /* 0x0000040000047882 */ /* 0x000fe20000000000 */
[----:B------:R-:W-:Y:S01]  /*0150*/  @!P0 IMAD.MOV.U32 R7, RZ, RZ, 0x1 ;  /* 0x00000001ff078424 */ /* 0x000fe200078e00ff */
[----:B------:R-:W-:Y:S01]  /*0160*/  UIADD3 UR5, UPT, UPT, UR4, 0x1800, URZ ;  /* 0x0000180004057890 */ /* 0x000fe2000fffe0ff */
[----:B------:R-:W-:Y:S01]  /*0170*/  LOP3.LUT R3, R0, 0xfffffffc, RZ, 0xc0, !PT ;  /* 0xfffffffc00037812 */ /* 0x000fe200078ec0ff */
[----:B------:R-:W-:Y:S01]  /*0180*/  UIADD3 UR6, UPT, UPT, UR4, 0x1400, URZ ;  /* 0x0000140004067890 */ /* 0x000fe2000fffe0ff */
[----:B------:R-:W-:Y:S01]  /*0190*/  @!P0 IMAD.MOV.U32 R13, RZ, RZ, -0x1 ;  /* 0xffffffffff0d8424 */ /* 0x000fe200078e00ff */
[----:B------:R-:W-:Y:S01]  /*01a0*/  UIADD3 UR7, UPT, UPT, UR4, 0x1000, URZ ;  /* 0x0000100004077890 */ /* 0x000fe2000fffe0ff */
[----:B------:R-:W-:-:S02]  /*01b0*/  @!P0 IMAD.MOV.U32 R12, RZ, RZ, -0x80 ;  /* 0xffffff80ff0c8424 */ /* 0x000fc400078e00ff */
[----:B------:R-:W-:Y:S01]  /*01c0*/  IMAD.IADD R4, R6, 0x1, -R3 ;  /* 0x0000000106047824 */ /* 0x000fe200078e0a03 */
[----:B0-----:R-:W-:Y:S02]  /*01d0*/  ULEA UR9, UR8, UR4, 0x18 ;  /* 0x0000000408097291 */ /* 0x001fe4000f8ec0ff */
[----:B------:R-:W-:Y:S02]  /*01e0*/  UIADD3 UR4, UPT, UPT, UR4, 0x1c00, URZ ;  /* 0x00001c0004047890 */ /* 0x000fe4000fffe0ff */
[----:B------:R-:W-:Y:S02]  /*01f0*/  ULEA UR5, UR8, UR5, 0x18 ;  /* 0x0000000508057291 */ /* 0x000fe4000f8ec0ff */
[----:B------:R-:W-:Y:S01]  /*0200*/  ULEA UR6, UR8, UR6, 0x18 ;  /* 0x0000000608067291 */ /* 0x000fe2000f8ec0ff */
[C---:B------:R-:W-:Y:S01]  /*0210*/  LEA R5, R4.reuse, UR9, 0xa ;  /* 0x0000000904057c11 */ /* 0x040fe2000f8e50ff */
[----:B------:R-:W-:Y:S02]  /*0220*/  ULEA UR7, UR8, UR7, 0x18 ;  /* 0x0000000708077291 */ /* 0x000fe4000f8ec0ff */
[----:B------:R-:W-:Y:S01]  /*0230*/  ULEA UR4, UR8, UR4, 0x18 ;  /* 0x0000000408047291 */ /* 0x000fe2000f8ec0ff */
[----:B------:R-:W-:-:S02]  /*0240*/  LEA R0, R4, UR5, 0x8 ;  /* 0x0000000504007c11 */ /* 0x000fc4000f8e40ff */
[C---:B------:R-:W-:Y:S02]  /*0250*/  LEA R2, R4.reuse, UR6, 0x8 ;  /* 0x0000000604027c11 */ /* 0x040fe4000f8e40ff */
[C---:B------:R-:W-:Y:S02]  /*0260*/  LEA R3, R4.reuse, UR7, 0x8 ;  /* 0x0000000704037c11 */ /* 0x040fe4000f8e40ff */
[----:B------:R-:W-:Y:S01]  /*0270*/  LEA R4, R4, UR4, 0x2 ;  /* 0x0000000404047c11 */ /* 0x000fe2000f8e10ff */
[----:B--2---:R-:W-:Y:S04]  /*0280*/  @!P0 STS.128 [R5], R8 ;  /* 0x0000000805008388 */ /* 0x004fe80000000c00 */
[----:B------:R-:W-:Y:S04]  /*0290*/  @!P0 STS [R0], R7 ;  /* 0x0000000700008388 */ /* 0x000fe80000000800 */
[----:B------:R-:W-:Y:S04]  /*02a0*/  @!P0 STS [R2], R13 ;  /* 0x0000000d02008388 */ /* 0x000fe80000000800 */
[----:B------:R-:W-:Y:S04]  /*02b0*/  @!P0 STS [R3], R12 ;  /* 0x0000000c03008388 */ /* 0x000fe80000000800 */
[----:B------:R-:W-:Y:S01]  /*02c0*/  @!P0 STS [R4], R7 ;  /* 0x0000000704008388 */ /* 0x000fe20000000800 */
[----:B------:R-:W-:Y:S06]  /*02d0*/  BAR.SYNC.DEFER_BLOCKING 0x0 ;  /* 0x0000000000007b1d */ /* 0x000fec0000010000 */
[----:B------:R-:W0:Y:S02]  /*02e0*/  LDS R16, [R4] ;  /* 0x0000000004107984 */ /* 0x000e240000000800 */
[----:B0-----:R-:W-:-:S13]  /*02f0*/  ISETP.NE.AND P0, PT, R16, RZ, PT ;  /* 0x000000ff1000720c */ /* 0x001fda0003f05270 */
[----:B------:R-:W-:Y:S05]  /*0300*/  @!P0 BRA `(.L_x_0) ;  /* 0x0000006000a88947 */ /* 0x000fea0003800000 */
[----:B------:R-:W-:Y:S01]  /*0310*/  LOP3.LUT R19, R19, 0x1f, RZ, 0xc0, !PT ;  /* 0x0000001f13137812 */ /* 0x000fe200078ec0ff */
[----:B------:R-:W-:-:S07]  /*0320*/  IMAD.SHL.U32 R18, R6, 0x40, RZ ;  /* 0x0000004006127824 */ /* 0x000fce00078e00ff */
.L_x_144:
[C---:B------:R-:W-:Y:S01]  /*0330*/  IMAD R7, R16.reuse, 0x4, R0 ;  /* 0x0000000410077824 */ /* 0x040fe200078e0200 */
[----:B------:R-:W0:Y:S01]  /*0340*/  S2R R8, SR_TID.X ;  /* 0x0000000000087919 */ /* 0x000e220000002100 */
[C---:B------:R-:W-:Y:S01]  /*0350*/  IMAD R14, R16.reuse, 0x4, R2 ;  /* 0x00000004100e7824 */ /* 0x040fe200078e0202 */
[----:B------:R-:W-:Y:S01]  /*0360*/  ISETP.NE.AND P2, PT, R19, RZ, PT ;  /* 0x000000ff1300720c */ /* 0x000fe20003f45270 */
[C---:B-1-3--:R-:W-:Y:S01]  /*0370*/  IMAD R12, R16.reuse, 0x4, R3 ;  /* 0x00000004100c7824 */ /* 0x04afe200078e0203 */
[----:B------:R-:W-:Y:S01]  /*0380*/  PLOP3.LUT P0, PT, PT, PT, PT, 0x80, 0x8 ;  /* 0x000000000008781c */ /* 0x000fe20003f0f070 */
[----:B------:R-:W0:Y:S04]  /*0390*/  LDS R7, [R7+-0x4] ;  /* 0xfffffc0007077984 */ /* 0x000e280000000800 */
[----:B------:R-:W1:Y:S01]  /*03a0*/  LDS R14, [R14+-0x4] ;  /* 0xfffffc000e0e7984 */ /* 0x000e620000000800 */
[----:B0-----:R-:W-:Y:S01]  /*03b0*/  LOP3.LUT P1, RZ, R7, 0x1f, R8, 0xf8, !PT ;  /* 0x0000001f07ff7812 */ /* 0x001fe2000782f808 */
[----:B------:R-:W-:-:S06]  /*03c0*/  IMAD R8, R16, 0x10, R5 ;  /* 0x0000001010087824 */ /* 0x000fcc00078e0205 */
[----:B------:R-:W0:Y:S06]  /*03d0*/  LDS.128 R8, [R8+-0x10] ;  /* 0xfffff00008087984 */ /* 0x000e2c0000000c00 */
[----:B-12---:R-:W-:Y:S05]  /*03e0*/  @P1 BRA `(.L_x_1) ;  /* 0x0000001000e01947 */ /* 0x006fea0003800000 */
[--C-:B0-----:R-:W-:Y:S02]  /*03f0*/  SHF.R.U32.HI R15, RZ, 0x1, R8.reuse ;  /* 0x00000001ff0f7819 */ /* 0x101fe40000011608 */
[----:B------:R-:W-:Y:S02]  /*0400*/  SHF.R.U32.HI R17, RZ, 0x2, R8 ;  /* 0x00000002ff117819 */ /* 0x000fe40000011608 */
[--C-:B------:R-:W-:Y:S02]  /*0410*/  SHF.R.U32.HI R22, RZ, 0x1, R10.reuse ;  /* 0x00000001ff167819 */ /* 0x100fe4000001160a */
[----:B------:R-:W-:Y:S02]  /*0420*/  SHF.R.U32.HI R23, RZ, 0x2, R10 ;  /* 0x00000002ff177819 */ /* 0x000fe4000001160a */
[----:B------:R-:W-:Y:S02]  /*0430*/  LOP3.LUT R13, R8, 0x1, RZ, 0xc0, !PT ;  /* 0x00000001080d7812 */ /* 0x000fe400078ec0ff */
[----:B------:R-:W-:-:S02]  /*0440*/  LOP3.LUT R20, R15, 0x1, RZ, 0xc0, !PT ;  /* 0x000000010f147812 */ /* 0x000fc400078ec0ff */
[----:B------:R-:W-:Y:S02]  /*0450*/  LOP3.LUT R17, R17, 0x1, RZ, 0xc0, !PT ;  /* 0x0000000111117812 */ /* 0x000fe400078ec0ff */
[----:B------:R-:W-:Y:S02]  /*0460*/  LOP3.LUT R21, R10, 0x1, RZ, 0xc0, !PT ;  /* 0x000000010a157812 */ /* 0x000fe400078ec0ff */
[----:B------:R-:W-:Y:S02]  /*0470*/  LOP3.LUT R22, R22, 0x1, RZ, 0xc0, !PT ;  /* 0x0000000116167812 */ /* 0x000fe400078ec0ff */
[----:B------:R-:W-:Y:S02]  /*0480*/  LOP3.LUT R23, R23, 0x1, RZ, 0xc0, !PT ;  /* 0x0000000117177812 */ /* 0x000fe400078ec0ff */
[----:B------:R-:W-:Y:S02]  /*0490*/  IADD3 R13, PT, PT, R17, R20, R13 ;  /* 0x00000014110d7210 */ /* 0x000fe40007ffe00d */
[----:B------:R-:W-:-:S02]  /*04a0*/  SHF.R.U32.HI R15, RZ, 0x3, R8 ;  /* 0x00000003ff0f7819 */ /* 0x000fc40000011608 */
[----:B------:R-:W-:Y:S02]  /*04b0*/  IADD3 R21, PT, PT, R23, R22, R21 ;  /* 0x0000001617157210 */ /* 0x000fe40007ffe015 */
[----:B------:R-:W-:Y:S02]  /*04c0*/  SHF.R.U32.HI R17, RZ, 0x4, R8 ;  /* 0x00000004ff117819 */ /* 0x000fe40000011608 */
[--C-:B------:R-:W-:Y:S02]  /*04d0*/  SHF.R.U32.HI R22, RZ, 0x3, R10.reuse ;  /* 0x00000003ff167819 */ /* 0x100fe4000001160a */
[----:B------:R-:W-:Y:S02]  /*04e0*/  SHF.R.U32.HI R23, RZ, 0x4, R10 ;  /* 0x00000004ff177819 */ /* 0x000fe4000001160a */
[----:B------:R-:W-:Y:S02]  /*04f0*/  LOP3.LUT R20, R15, 0x1, RZ, 0xc0, !PT ;  /* 0x000000010f147812 */ /* 0x000fe400078ec0ff */
[----:B------:R-:W-:-:S02]  /*0500*/  LOP3.LUT R17, R17, 0x1, RZ, 0xc0, !PT ;  /* 0x0000000111117812 */ /* 0x000fc400078ec0ff */
[----:B------:R-:W-:Y:S02]  /*0510*/  LOP3.LUT R22, R22, 0x1, RZ, 0xc0, !PT ;  /* 0x0000000116167812 */ /* 0x000fe400078ec0ff */
[----:B------:R-:W-:Y:S02]  /*0520*/  LOP3.LUT R23, R23, 0x1, RZ, 0xc0, !PT ;  /* 0x0000000117177812 */ /* 0x000fe400078ec0ff */
[----:B------:R-:W-:Y:S02]  /*0530*/  IADD3 R13, PT, PT, R17, R20, R13 ;  /* 0x00000014110d7210 */ /* 0x000fe40007ffe00d */
[--C-:B------:R-:W-:Y:S02]  /*0540*/  SHF.R.U32.HI R15, RZ, 0x5, R8.reuse ;  /* 0x00000005ff0f7819 */ /* 0x100fe40000011608 */
[----:B------:R-:W-:Y:S02]  /*0550*/  IADD3 R21, PT, PT, R23, R22, R21 ;  /* 0x0000001617157210 */ /* 0x000fe40007ffe015 */
[----:B------:R-:W-:-:S02]  /*0560*/  SHF.R.U32.HI R17, RZ, 0x6, R8 ;  /* 0x00000006ff117819 */ /* 0x000fc40000011608 */
[--C-:B------:R-:W-:Y:S02]  /*0570*/  SHF.R.U32.HI R22, RZ, 0x5, R10.reuse ;  /* 0x00000005ff167819 */ /* 0x100fe4000001160a */
[----:B------:R-:W-:Y:S02]  /*0580*/  SHF.R.U32.HI R23, RZ, 0x6, R10 ;  /* 0x00000006ff177819 */ /* 0x000fe4000001160a */
[----:B------:R-:W-:Y:S02]  /*0590*/  LOP3.LUT R20, R15, 0x1, RZ, 0xc0, !PT ;  /* 0x000000010f147812 */ /* 0x000fe400078ec0ff */
[----:B------:R-:W-:Y:S02]  /*05a0*/  LOP3.LUT R17, R17, 0x1, RZ, 0xc0, !PT ;  /* 0x0000000111117812 */ /* 0x000fe400078ec0ff */
[----:B------:R-:W-:Y:S02]  /*05b0*/  LOP3.LUT R22, R22, 0x1, RZ, 0xc0, !PT ;  /* 0x0000000116167812 */ /* 0x000fe400078ec0ff */
[----:B------:R-:W-:-:S02]  /*05c0*/  LOP3.LUT R23, R23, 0x1, RZ, 0xc0, !PT ;  /* 0x0000000117177812 */ /* 0x000fc400078ec0ff */
[----:B------:R-:W-:Y:S02]  /*05d0*/  IADD3 R13, PT, PT, R17, R20, R13 ;  /* 0x00000014110d7210 */ /* 0x000fe40007ffe00d */
[--C-:B------:R-:W-:Y:S02]  /*05e0*/  SHF.R.U32.HI R15, RZ, 0x7, R8.reuse ;  /* 0x00000007ff0f7819 */ /* 0x100fe40000011608 */
[----:B------:R-:W-:Y:S02]  /*05f0*/  IADD3 R21, PT, PT, R23, R22, R21 ;  /* 0x0000001617157210 */ /* 0x000fe40007ffe015 */
[----:B------:R-:W-:Y:S02]  /*0600*/  SHF.R.U32.HI R17, RZ, 0x8, R8 ;  /* 0x00000008ff117819 */ /* 0x000fe40000011608 */
[--C-:B------:R-:W-:Y:S02]  /*0610*/  SHF.R.U32.HI R22, RZ, 0x7, R10.reuse ;  /* 0x00000007ff167819 */ /* 0x100fe4000001160a */
[----:B------:R-:W-:-:S02]  /*0620*/  SHF.R.U32.HI R23, RZ, 0x8, R10 ;  /* 0x00000008ff177819 */ /* 0x000fc4000001160a */
        /* <DEDUP_REMOVED lines=115> */
[----:B------:R-:W-:Y:S02]  /*0d60*/  SHF.R.U32.HI R15, RZ, 0x1, R9 ;  /* 0x00000001ff0f7819 */ /* 0x000fe40000011609 */
[----:B------:R-:W-:Y:S02]  /*0d70*/  IADD3 R21, PT, PT, R23, R22, R21 ;  /* 0x0000001617157210 */ /* 0x000fe40007ffe015 */
[----:B------:R-:W-:Y:S02]  /*0d80*/  SHF.R.U32.HI R17, RZ, 0x1, R11 ;  /* 0x00000001ff117819 */ /* 0x000fe4000001160b */
[----:B------:R-:W-:Y:S02]  /*0d90*/  LOP3.LUT R20, R9, 0x1, RZ, 0xc0, !PT ;  /* 0x0000000109147812 */ /* 0x000fe400078ec0ff */
[----:B------:R-:W-:-:S02]  /*0da0*/  LOP3.LUT R22, R11, 0x1, RZ, 0xc0, !PT ;  /* 0x000000010b167812 */ /* 0x000fc400078ec0ff */
[----:B------:R-:W-:Y:S02]  /*0db0*/  LOP3.LUT R15, R15, 0x1, RZ, 0xc0, !PT ;  /* 0x000000010f0f7812 */ /* 0x000fe400078ec0ff */
[----:B------:R-:W-:Y:S02]  /*0dc0*/  LEA.HI R13, R8, R13, RZ, 0x1 ;  /* 0x0000000d080d7211 */ /* 0x000fe400078f08ff */
[----:B------:R-:W-:Y:S02]  /*0dd0*/  LOP3.LUT R17, R17, 0x1, RZ, 0xc0, !PT ;  /* 0x0000000111117812 */ /* 0x000fe400078ec0ff */
[----:B------:R-:W-:Y:S02]  /*0de0*/  LEA.HI R21, R10, R21, RZ, 0x1 ;  /* 0x000000150a157211 */ /* 0x000fe400078f08ff */
[----:B------:R-:W-:Y:S02]  /*0df0*/  IADD3 R13, PT, PT, R15, R20, R13 ;  /* 0x000000140f0d7210 */ /* 0x000fe40007ffe00d */
[----:B------:R-:W-:-:S02]  /*0e00*/  IADD3 R17, PT, PT, R17, R22, R21 ;  /* 0x0000001611117210 */ /* 0x000fc40007ffe015 */
[--C-:B------:R-:W-:Y:S02]  /*0e10*/  SHF.R.U32.HI R20, RZ, 0x2, R9.reuse ;  /* 0x00000002ff147819 */ /* 0x100fe40000011609 */
        /* <DEDUP_REMOVED lines=8> */
[----:B------:R-:W-:Y:S02]  /*0ea0*/  IADD3 R17, PT, PT, R21, R22, R17 ;  /* 0x0000001615117210 */ /* 0x000fe40007ffe011 */
[--C-:B------:R-:W-:Y:S02]  /*0eb0*/  SHF.R.U32.HI R20, RZ, 0x4, R9.reuse ;  /* 0x00000004ff147819 */ /* 0x100fe40000011609 */
        /* <DEDUP_REMOVED lines=8> */
[----:B------:R-:W-:Y:S02]  /*0f40*/  IADD3 R17, PT, PT, R21, R22, R17 ;  /* 0x0000001615117210 */ /* 0x000fe40007ffe011 */
[--C-:B------:R-:W-:Y:S02]  /*0f50*/  SHF.R.U32.HI R20, RZ, 0x6, R9.reuse ;  /* 0x00000006ff147819 */ /* 0x100fe40000011609 */
        /* <DEDUP_REMOVED lines=119> */
[----:B------:R-:W-:Y:S02]  /*16d0*/  SHF.R.U32.HI R20, RZ, 0x1e, R9 ;  /* 0x0000001eff147819 */ /* 0x000fe40000011609 */
[----:B------:R-:W-:Y:S02]  /*16e0*/  SHF.R.U32.HI R22, RZ, 0x1e, R11 ;  /* 0x0000001eff167819 */ /* 0x000fe4000001160b */
[----:B------:R-:W-:Y:S02]  /*16f0*/  SHF.R.U32.HI R21, RZ, 0x1f, R9 ;  /* 0x0000001fff157819 */ /* 0x000fe40000011609 */
[----:B------:R-:W-:-:S02]  /*1700*/  SHF.R.U32.HI R15, RZ, 0x1f, R11 ;  /* 0x0000001fff0f7819 */ /* 0x000fc4000001160b */
[----:B------:R-:W-:Y:S02]  /*1710*/  LOP3.LUT R20, R20, 0x1, RZ, 0xc0, !PT ;  /* 0x0000000114147812 */ /* 0x000fe400078ec0ff */
[----:B------:R-:W-:Y:S02]  /*1720*/  LOP3.LUT R22, R22, 0x1, RZ, 0xc0, !PT ;  /* 0x0000000116167812 */ /* 0x000fe400078ec0ff */
[----:B------:R-:W-:Y:S02]  /*1730*/  IADD3 R13, PT, PT, R21, R20, R13 ;  /* 0x00000014150d7210 */ /* 0x000fe40007ffe00d */
[----:B------:R-:W-:-:S05]  /*1740*/  IADD3 R22, PT, PT, R15, R22, R17 ;  /* 0x000000160f167210 */ /* 0x000fca0007ffe011 */
[----:B------:R-:W-:-:S05]  /*1750*/  IMAD.IADD R13, R13, 0x1, -R22 ;  /* 0x000000010d0d7824 */ /* 0x000fca00078e0a16 */
[----:B------:R1:W-:Y:S02]  /*1760*/  STS [R12+-0x4], R13 ;  /* 0xfffffc0d0c007388 */ /* 0x0003e40000000800 */
.L_x_1:
[----:B------:R-:W-:Y:S05]  /*1770*/  WARPSYNC.ALL ;  /* 0x0000000000007948 */ /* 0x000fea0003800000 */
[----:B------:R-:W-:Y:S06]  /*1780*/  BAR.SYNC.DEFER_BLOCKING 0x0 ;  /* 0x0000000000007b1d */ /* 0x000fec0000010000 */
[----:B------:R-:W-:Y:S04]  /*1790*/  BSSY.RECONVERGENT B0, `(.L_x_2) ;  /* 0x000000f000007945 */ /* 0x000fe80003800200 */
[----:B------:R-:W-:Y:S05]  /*17a0*/  @P2 BRA `(.L_x_3) ;  /* 0x0000000000342947 */ /* 0x000fea0003800000 */
[----:B------:R-:W2:Y:S02]  /*17b0*/  LDS R20, [R12+-0x4] ;  /* 0xfffffc000c147984 */ /* 0x000ea40000000800 */
[----:B--2---:R-:W-:-:S13]  /*17c0*/  ISETP.NE.AND P1, PT, R20, -0x80, PT ;  /* 0xffffff801400780c */ /* 0x004fda0003f25270 */
[----:B------:R-:W-:Y:S05]  /*17d0*/  @!P1 BRA `(.L_x_3) ;  /* 0x0000000000289947 */ /* 0x000fea0003800000 */
[----:B------:R-:W-:-:S13]  /*17e0*/  ISETP.NE.AND P0, PT, R14, -0x1, PT ;  /* 0xffffffff0e00780c */ /* 0x000fda0003f05270 */
[----:B------:R-:W-:Y:S02]  /*17f0*/  @P0 IMAD R14, R14, 0x4, R3 ;  /* 0x000000040e0e0824 */ /* 0x000fe400078e0203 */
[----:B------:R-:W-:-:S03]  /*1800*/  @P0 IMAD.MOV R20, RZ, RZ, -R20 ;  /* 0x000000ffff140224 */ /* 0x000fc600078e0a14 */
[----:B-1----:R-:W1:Y:S02]  /*1810*/  @P0 LDS R13, [R14] ;  /* 0x000000000e0d0984 */ /* 0x002e640000000800 */
[----:B-1----:R-:W-:-:S05]  /*1820*/  @P0 VIMNMX R13, PT, PT, R13, R20, !PT ;  /* 0x000000140d0d0248 */ /* 0x002fca0007fe0100 */
[----:B------:R-:W-:Y:S01]  /*1830*/  @P0 STS [R14], R13 ;  /* 0x0000000d0e000388 */ /* 0x000fe20000000800 */
[----:B------:R-:W-:-:S03]  /*1840*/  PLOP3.LUT P0, PT, PT, PT, PT, 0x8, 0x80 ;  /* 0x000000000080781c */ /* 0x000fc60003f0e170 */
[----:B------:R-:W1:Y:S02]  /*1850*/  LDS R15, [R4] ;  /* 0x00000000040f7984 */ /* 0x000e640000000800 */
[----:B-1----:R-:W-:-:S05]  /*1860*/  VIADD R15, R15, 0xffffffff ;  /* 0xffffffff0f0f7836 */ /* 0x002fca0000000000 */
[----:B------:R2:W-:Y:S03]  /*1870*/  STS [R4], R15 ;  /* 0x0000000f04007388 */ /* 0x0005e60000000800 */
.L_x_3:
[----:B------:R-:W-:Y:S05]  /*1880*/  BSYNC.RECONVERGENT B0 ;  /* 0x0000000000007941 */ /* 0x000fea0003800200 */
.L_x_2:
[----:B------:R-:W-:Y:S01]  /*1890*/  BAR.SYNC.DEFER_BLOCKING 0x0 ;  /* 0x0000000000007b1d */ /* 0x000fe20000010000 */
[----:B------:R-:W-:-:S05]  /*18a0*/  ISETP.EQ.AND P1, PT, R19, RZ, P0 ;  /* 0x000000ff1300720c */ /* 0x000fca0000722270 */
[----:B------:R-:W-:Y:S08]  /*18b0*/  BSSY.RECONVERGENT B0, `(.L_x_4) ;  /* 0x000013a000007945 */ /* 0x000ff00003800200 */
[----:B------:R-:W-:Y:S05]  /*18c0*/  @!P1 BRA `(.L_x_5) ;  /* 0x0000001000e09947 */ /* 0x000fea0003800000 */
[--C-:B0-----:R-:W-:Y:S02]  /*18d0*/  SHF.R.U32.HI R14, RZ, 0x1, R8.reuse ;  /* 0x00000001ff0e7819 */ /* 0x101fe40000011608 */
[----:B--2---:R-:W-:Y:S02]  /*18e0*/  SHF.R.U32.HI R15, RZ, 0x2, R8 ;  /* 0x00000002ff0f7819 */ /* 0x004fe40000011608 */
[--C-:B------:R-:W-:Y:S02]  /*18f0*/  SHF.R.U32.HI R20, RZ, 0x1, R10.reuse ;  /* 0x00000001ff147819 */ /* 0x100fe4000001160a */
[----:B------:R-:W-:Y:S02]  /*1900*/  SHF.R.U32.HI R21, RZ, 0x2, R10 ;  /* 0x00000002ff157819 */ /* 0x000fe4000001160a */
[----:B-1----:R-:W-:Y:S02]  /*1910*/  LOP3.LUT R13, R8, 0x1, RZ, 0xc0, !PT ;  /* 0x00000001080d7812 */ /* 0x002fe400078ec0ff */
[----:B------:R-:W-:-:S02]  /*1920*/  LOP3.LUT R17, R10, 0x1, RZ, 0xc0, !PT ;  /* 0x000000010a117812 */ /* 0x000fc400078ec0ff */
        /* <DEDUP_REMOVED lines=306> */
.L_x_5:
[----:B------:R-:W-:Y:S05]  /*2c50*/  BSYNC.RECONVERGENT B0 ;  /* 0x0000000000007941 */ /* 0x000fea0003800200 */
.L_x_4:
[----:B------:R-:W-:Y:S01]  /*2c60*/  BSSY.RECONVERGENT B1, `(.L_x_6) ;  /* 0x00002e6000017945 */ /* 0x000fe20003800200 */
[----:B------:R-:W-:-:S03]  /*2c70*/  VIADD R16, R16, 0xffffffff ;  /* 0xffffffff10107836 */ /* 0x000fc60000000000 */
[----:B------:R-:W-:Y:S05]  /*2c80*/  @!P0 BRA `(.L_x_7) ;  /* 0x0000002c008c8947 */ /* 0x000fea0003800000 */
[----:B------:R-:W-:Y:S01]  /*2c90*/  PLOP3.LUT P0, PT, PT, PT, PT, 0x80, 0x8 ;  /* 0x000000000008781c */ /* 0x000fe20003f0f070 */
[----:B-1-3--:R-:W-:Y:S01]  /*2ca0*/  IMAD.MOV.U32 R12, RZ, RZ, RZ ;  /* 0x000000ffff0c7224 */ /* 0x00afe200078e00ff */
[----:B0-----:R-:W-:Y:S02]  /*2cb0*/  LOP3.LUT R20, R8, R10, RZ, 0xfc, !PT ;  /* 0x0000000a08147212 */ /* 0x001fe400078efcff */
[----:B------:R-:W-:-:S09]  /*2cc0*/  LOP3.LUT R17, R9, R11, RZ, 0xfc, !PT ;  /* 0x0000000b09117212 */ /* 0x000fd200078efcff */
.L_x_138:
[----:B------:R-:W-:Y:S01]  /*2cd0*/  IMAD.IADD R23, R19, 0x1, R12 ;  /* 0x0000000113177824 */ /* 0x000fe200078e020c */
[----:B------:R-:W-:Y:S01]  /*2ce0*/  PLOP3.LUT P2, PT, P0, PT, PT, 0x80, 0x8 ;  /* 0x000000000008781c */ /* 0x000fe2000074f070 */
[----:B------:R-:W-:Y:S01]  /*2cf0*/  IMAD.MOV.U32 R12, RZ, RZ, 0x1 ;  /* 0x00000001ff0c7424 */ /* 0x000fe200078e00ff */
[----:B------:R-:W-:Y:S04]  /*2d00*/  BSSY.RECONVERGENT B0, `(.L_x_8) ;  /* 0x00002d8000007945 */ /* 0x000fe80003800200 */
[CC--:B------:R-:W-:Y:S02]  /*2d10*/  SHF.L.U32 R25, R12.reuse, R23.reuse, RZ ;  /* 0x000000170c197219 */ /* 0x0c0fe400000006ff */
[----:B------:R-:W-:Y:S02]  /*2d20*/  SHF.L.U64.HI R24, R12, R23, RZ ;  /* 0x000000170c187219 */ /* 0x000fe400000102ff */
[----:B------:R-:W-:-:S04]  /*2d30*/  LOP3.LUT P3, RZ, R25, R20, RZ, 0xc0, !PT ;  /* 0x0000001419ff7212 */ /* 0x000fc8000786c0ff */
[----:B------:R-:W-:-:S13]  /*2d40*/  LOP3.LUT P0, RZ, R24, R17, RZ, 0xc0, P3 ;  /* 0x0000001118ff7212 */ /* 0x000fda000180c0ff */
[----:B------:R-:W-:Y:S05]  /*2d50*/  @P0 BRA `(.L_x_9) ;  /* 0x0000002c00480947 */ /* 0x000fea0003800000 */
[----:B------:R-:W-:Y:S01]  /*2d60*/  VIADD R13, R23, 0xffffffff ;  /* 0xffffffff170d7836 */ /* 0x000fe20000000000 */
[----:B------:R-:W-:Y:S01]  /*2d70*/  BSSY.RECONVERGENT B2, `(.L_x_10) ;  /* 0x0000015000027945 */ /* 0x000fe20003800200 */
[----:B------:R-:W-:Y:S01]  /*2d80*/  PLOP3.LUT P0, PT, PT, PT, PT, 0x8, 0x80 ;  /* 0x000000000080781c */ /* 0x000fe20003f0e170 */
[----:B------:R-:W-:Y:S02]  /*2d90*/  IMAD.MOV.U32 R14, RZ, RZ, RZ ;  /* 0x000000ffff0e7224 */ /* 0x000fe400078e00ff */
[----:B------:R-:W-:-:S13]  /*2da0*/  ISETP.GT.U32.AND P3, PT, R13, 0x3f, PT ;  /* 0x0000003f0d00780c */ /* 0x000fda0003f64070 */
[----:B------:R-:W-:Y:S05]  /*2db0*/  @P3 BRA `(.L_x_11) ;  /* 0x0000000000403947 */ /* 0x000fea0003800000 */
[----:B------:R-:W-:Y:S02]  /*2dc0*/  IMAD.MOV.U32 R14, RZ, RZ, RZ ;  /* 0x000000ffff0e7224 */ /* 0x000fe400078e00ff */
[----:B------:R-:W-:-:S07]  /*2dd0*/  IMAD.MOV.U32 R13, RZ, RZ, R23 ;  /* 0x000000ffff0d7224 */ /* 0x000fce00078e0017 */
.L_x_13:
[----:B------:R-:W-:-:S05]  /*2de0*/  VIADD R13, R13, 0xffffffff ;  /* 0xffffffff0d0d7836 */ /* 0x000fca0000000000 */
[CC--:B------:R-:W-:Y:S02]  /*2df0*/  SHF.L.U32 R21, R12.reuse, R13.reuse, RZ ;  /* 0x0000000d0c157219 */ /* 0x0c0fe400000006ff */
[----:B--2---:R-:W-:Y:S02]  /*2e00*/  SHF.L.U64.HI R15, R12, R13, RZ ;  /* 0x0000000d0c0f7219 */ /* 0x004fe400000102ff */
[----:B------:R-:W-:-:S04]  /*2e10*/  LOP3.LUT P3, RZ, R21, R10, RZ, 0xc0, !PT ;  /* 0x0000000a15ff7212 */ /* 0x000fc8000786c0ff */
[----:B------:R-:W-:-:S13]  /*2e20*/  LOP3.LUT P3, RZ, R15, R11, RZ, 0xc0, P3 ;  /* 0x0000000b0fff7212 */ /* 0x000fda000186c0ff */
[----:B------:R-:W-:Y:S05]  /*2e30*/  @!P3 BRA `(.L_x_12) ;  /* 0x000000000018b947 */ /* 0x000fea0003800000 */
[----:B------:R-:W-:Y:S02]  /*2e40*/  VIADD R15, R13, 0xffffffff ;  /* 0xffffffff0d0f7836 */ /* 0x000fe40000000000 */
[----:B------:R-:W-:-:S03]  /*2e50*/  VIADD R14, R14, 0x1 ;  /* 0x000000010e0e7836 */ /* 0x000fc60000000000 */
[----:B------:R-:W-:-:S13]  /*2e60*/  ISETP.GE.U32.AND P3, PT, R15, 0x40, PT ;  /* 0x000000400f00780c */ /* 0x000fda0003f66070 */
[----:B------:R-:W-:Y:S05]  /*2e70*/  @!P3 BRA `(.L_x_13) ;  /* 0xfffffffc00d8b947 */ /* 0x000fea000383ffff */
[----:B------:R-:W-:Y:S01]  /*2e80*/  IMAD.MOV.U32 R13, RZ, RZ, -0x1 ;  /* 0xffffffffff0d7424 */ /* 0x000fe200078e00ff */
[----:B------:R-:W-:Y:S06]  /*2e90*/  BRA `(.L_x_11) ;  /* 0x0000000000087947 */ /* 0x000fec0003800000 */
.L_x_12:
[----:B------:R-:W-:-:S04]  /*2ea0*/  LOP3.LUT P0, RZ, R21, R8, RZ, 0xc0, !PT ;  /* 0x0000000815ff7212 */ /* 0x000fc8000780c0ff */
[----:B------:R-:W-:-:S13]  /*2eb0*/  LOP3.LUT P0, RZ, R15, R9, RZ, 0xc0, P0 ;  /* 0x000000090fff7212 */ /* 0x000fda000000c0ff */
.L_x_11:
[----:B------:R-:W-:Y:S05]  /*2ec0*/  BSYNC.RECONVERGENT B2 ;  /* 0x0000000000027941 */ /* 0x000fea0003800200 */
.L_x_10:
[----:B------:R-:W-:Y:S01]  /*2ed0*/  ISETP.LT.U32.OR P0, PT, R14, 0x2, !P0 ;  /* 0x000000020e00780c */ /* 0x000fe20004701470 */
[----:B------:R-:W-:Y:S01]  /*2ee0*/  BSSY.RECONVERGENT B3, `(.L_x_14) ;  /* 0x0000046000037945 */ /* 0x000fe20003800200 */
[----:B------:R-:W-:Y:S01]  /*2ef0*/  IMAD.MOV.U32 R22, RZ, RZ, RZ ;  /* 0x000000ffff167224 */ /* 0x000fe200078e00ff */
[----:B--2---:R-:W-:Y:S01]  /*2f00*/  CS2R R14, SRZ ;  /* 0x00000000000e7805 */ /* 0x004fe2000001ff00 */
[----:B------:R-:W-:-:S09]  /*2f10*/  IMAD.MOV.U32 R21, RZ, RZ, RZ ;  /* 0x000000ffff157224 */ /* 0x000fd200078e00ff */
[----:B------:R-:W-:Y:S05]  /*2f20*/  @P0 BRA `(.L_x_15) ;  /* 0x0000000400040947 */ /* 0x000fea0003800000 */
[----:B------:R-:W-:Y:S01]  /*2f30*/  ISETP.NE.AND P0, PT, R13, R23, PT ;  /* 0x000000170d00720c */ /* 0x000fe20003f05270 */
[----:B------:R-:W-:-:S12]  /*2f40*/  IMAD.MOV.U32 R22, RZ, RZ, 0x1 ;  /* 0x00000001ff167424 */ /* 0x000fd800078e00ff */
[----:B------:R-:W-:Y:S05]  /*2f50*/  @!P0 BRA `(.L_x_15) ;  /* 0x0000000000f88947 */ /* 0x000fea0003800000 */
[----:B------:R-:W-:Y:S01]  /*2f60*/  ISETP.GE.AND P0, PT, R13, R23, PT ;  /* 0x000000170d00720c */ /* 0x000fe20003f06270 */
[----:B------:R-:W-:Y:S01]  /*2f70*/  BSSY.RELIABLE B2, `(.L_x_16) ;  /* 0x0000032000027945 */ /* 0x000fe20003800100 */
[----:B------:R-:W-:-:S11]  /*2f80*/  CS2R R14, SRZ ;  /* 0x00000000000e7805 */ /* 0x000fd6000001ff00 */
[----:B------:R-:W-:Y:S05]  /*2f90*/  @P0 BRA `(.L_x_17) ;  /* 0x0000000000bc0947 */ /* 0x000fea0003800000 */
[----:B------:R-:W-:Y:S01]  /*2fa0*/  IMAD.IADD R26, R23, 0x1, -R13 ;  /* 0x00000001171a7824 */ /* 0x000fe200078e0a0d */
[----:B------:R-:W-:Y:S01]  /*2fb0*/  BSSY.RECONVERGENT B4, `(.L_x_18) ;  /* 0x000001b000047945 */ /* 0x000fe20003800200 */
[----:B------:R-:W-:-:S03]  /*2fc0*/  PLOP3.LUT P0, PT, PT, PT, PT, 0x80, 0x8 ;  /* 0x000000000008781c */ /* 0x000fc60003f0f070 */
[----:B------:R-:W-:-:S13]  /*2fd0*/  ISETP.GT.AND P3, PT, R26, 0x3, PT ;  /* 0x000000031a00780c */ /* 0x000fda0003f64270 */
[----:B------:R-:W-:Y:S05]  /*2fe0*/  @!P3 BRA `(.L_x_19) ;  /* 0x00000000005cb947 */ /* 0x000fea0003800000 */
[----:B------:R-:W-:Y:S01]  /*2ff0*/  BSSY.RECONVERGENT B5, `(.L_x_20) ;  /* 0x0000015000057945 */ /* 0x000fe20003800200 */
[----:B------:R-:W-:Y:S01]  /*3000*/  PLOP3.LUT P0, PT, PT, PT, PT, 0x8, 0x80 ;  /* 0x000000000080781c */ /* 0x000fe20003f0e170 */
[----:B------:R-:W-:-:S12]  /*3010*/  VIADD R22, R23, 0xfffffffd ;  /* 0xfffffffd17167836 */ /* 0x000fd80000000000 */
.L_x_21:
[C---:B------:R-:W-:Y:S01]  /*3020*/  VIADD R27, R13.reuse, 0x1 ;  /* 0x000000010d1b7836 */ /* 0x040fe20000000000 */
[----:B------:R-:W-:Y:S01]  /*3030*/  SHF.L.U32 R28, R12, R13, RZ ;  /* 0x0000000d0c1c7219 */ /* 0x000fe200000006ff */
[----:B------:R-:W-:-:S03]  /*3040*/  VIADD R29, R13, 0x3 ;  /* 0x000000030d1d7836 */ /* 0x000fc60000000000 */
[CC--:B------:R-:W-:Y:S02]  /*3050*/  SHF.L.U32 R26, R12.reuse, R27.reuse, RZ ;  /* 0x0000001b0c1a7219 */ /* 0x0c0fe400000006ff */
[----:B------:R-:W-:Y:S02]  /*3060*/  SHF.L.U64.HI R27, R12, R27, RZ ;  /* 0x0000001b0c1b7219 */ /* 0x000fe400000102ff */
[----:B------:R-:W-:Y:S02]  /*3070*/  LOP3.LUT R15, R26, R28, R15, 0xfe, !PT ;  /* 0x0000001c1a0f7212 */ /* 0x000fe400078efe0f */
[----:B------:R-:W-:-:S04]  /*3080*/  SHF.L.U64.HI R26, R12, R13, RZ ;  /* 0x0000000d0c1a7219 */ /* 0x000fc800000102ff */
[----:B------:R-:W-:Y:S01]  /*3090*/  LOP3.LUT R14, R27, R26, R14, 0xfe, !PT ;  /* 0x0000001a1b0e7212 */ /* 0x000fe200078efe0e */
[C---:B------:R-:W-:Y:S01]  /*30a0*/  VIADD R27, R13.reuse, 0x2 ;  /* 0x000000020d1b7836 */ /* 0x040fe20000000000 */
[CC--:B------:R-:W-:Y:S01]  /*30b0*/  SHF.L.U32 R26, R12.reuse, R29.reuse, RZ ;  /* 0x0000001d0c1a7219 */ /* 0x0c0fe200000006ff */
[----:B------:R-:W-:Y:S01]  /*30c0*/  VIADD R13, R13, 0x4 ;  /* 0x000000040d0d7836 */ /* 0x000fe20000000000 */
[C---:B------:R-:W-:Y:S02]  /*30d0*/  SHF.L.U64.HI R29, R12.reuse, R29, RZ ;  /* 0x0000001d0c1d7219 */ /* 0x040fe400000102ff */
[CC--:B------:R-:W-:Y:S02]  /*30e0*/  SHF.L.U32 R28, R12.reuse, R27.reuse, RZ ;  /* 0x0000001b0c1c7219 */ /* 0x0c0fe400000006ff */
[----:B------:R-:W-:Y:S02]  /*30f0*/  ISETP.GE.AND P3, PT, R13, R22, PT ;  /* 0x000000160d00720c */ /* 0x000fe40003f66270 */
[----:B------:R-:W-:-:S02]  /*3100*/  SHF.L.U64.HI R27, R12, R27, RZ ;  /* 0x0000001b0c1b7219 */ /* 0x000fc400000102ff */
[----:B------:R-:W-:Y:S02]  /*3110*/  LOP3.LUT R15, R26, R28, R15, 0xfe, !PT ;  /* 0x0000001c1a0f7212 */ /* 0x000fe400078efe0f */
[----:B------:R-:W-:-:S07]  /*3120*/  LOP3.LUT R14, R29, R27, R14, 0xfe, !PT ;  /* 0x0000001b1d0e7212 */ /* 0x000fce00078efe0e */
[----:B------:R-:W-:Y:S05]  /*3130*/  @!P3 BRA `(.L_x_21) ;  /* 0xfffffffc00b8b947 */ /* 0x000fea000383ffff */
[----:B------:R-:W-:Y:S05]  /*3140*/  BSYNC.RECONVERGENT B5 ;  /* 0x0000000000057941 */ /* 0x000fea0003800200 */
.L_x_20:
[----:B------:R-:W-:-:S07]  /*3150*/  IMAD.MOV.U32 R22, RZ, RZ, 0x1 ;  /* 0x00000001ff167424 */ /* 0x000fce00078e00ff */
.L_x_19:
[----:B------:R-:W-:Y:S05]  /*3160*/  BSYNC.RECONVERGENT B4 ;  /* 0x0000000000047941 */ /* 0x000fea0003800200 */
.L_x_18:
[----:B------:R-:W-:Y:S01]  /*3170*/  IMAD.IADD R26, R23, 0x1, -R13 ;  /* 0x00000001171a7824 */ /* 0x000fe200078e0a0d */
[----:B------:R-:W-:Y:S04]  /*3180*/  BSSY.RECONVERGENT B4, `(.L_x_22) ;  /* 0x000000d000047945 */ /* 0x000fe80003800200 */
[----:B------:R-:W-:-:S13]  /*3190*/  ISETP.GT.AND P3, PT, R26, 0x1, PT ;  /* 0x000000011a00780c */ /* 0x000fda0003f64270 */
[----:B------:R-:W-:Y:S05]  /*31a0*/  @!P3 BRA `(.L_x_23) ;  /* 0x000000000028b947 */ /* 0x000fea0003800000 */
[C---:B------:R-:W-:Y:S01]  /*31b0*/  VIADD R27, R13.reuse, 0x1 ;  /* 0x000000010d1b7836 */ /* 0x040fe20000000000 */
[C---:B------:R-:W-:Y:S02]  /*31c0*/  SHF.L.U32 R26, R12.reuse, R13, RZ ;  /* 0x0000000d0c1a7219 */ /* 0x040fe400000006ff */
[----:B------:R-:W-:Y:S02]  /*31d0*/  PLOP3.LUT P0, PT, PT, PT, PT, 0x8, 0x80 ;  /* 0x000000000080781c */ /* 0x000fe40003f0e170 */
[CC--:B------:R-:W-:Y:S02]  /*31e0*/  SHF.L.U32 R22, R12.reuse, R27.reuse, RZ ;  /* 0x0000001b0c167219 */ /* 0x0c0fe400000006ff */
[----:B------:R-:W-:Y:S02]  /*31f0*/  SHF.L.U64.HI R27, R12, R27, RZ ;  /* 0x0000001b0c1b7219 */ /* 0x000fe400000102ff */
[----:B------:R-:W-:Y:S02]  /*3200*/  LOP3.LUT R15, R22, R26, R15, 0xfe, !PT ;  /* 0x0000001a160f7212 */ /* 0x000fe400078efe0f */
[----:B------:R-:W-:Y:S01]  /*3210*/  SHF.L.U64.HI R22, R12, R13, RZ ;  /* 0x0000000d0c167219 */ /* 0x000fe200000102ff */
[----:B------:R-:W-:-:S03]  /*3220*/  VIADD R13, R13, 0x2 ;  /* 0x000000020d0d7836 */ /* 0x000fc60000000000 */
[----:B------:R-:W-:Y:S01]  /*3230*/  LOP3.LUT R14, R27, R22, R14, 0xfe, !PT ;  /* 0x000000161b0e7212 */ /* 0x000fe200078efe0e */
[----:B------:R-:W-:-:S07]  /*3240*/  IMAD.MOV.U32 R22, RZ, RZ, 0x1 ;  /* 0x00000001ff167424 */ /* 0x000fce00078e00ff */
.L_x_23:
[----:B------:R-:W-:Y:S05]  /*3250*/  BSYNC.RECONVERGENT B4 ;  /* 0x0000000000047941 */ /* 0x000fea0003800200 */
.L_x_22:
[----:B------:R-:W-:-:S13]  /*3260*/  ISETP.NE.OR P0, PT, R13, R23, P0 ;  /* 0x000000170d00720c */ /* 0x000fda0000705670 */
[----:B------:R-:W-:Y:S05]  /*3270*/  @!P0 BREAK.RELIABLE B2 ;  /* 0x0000000000028942 */ /* 0x000fea0003800100 */
[----:B------:R-:W-:Y:S05]  /*3280*/  @!P0 BRA `(.L_x_15) ;  /* 0x00000000002c8947 */ /* 0x000fea0003800000 */
.L_x_17:
[----:B------:R-:W-:Y:S05]  /*3290*/  BSYNC.RELIABLE B2 ;  /* 0x0000000000027941 */ /* 0x000fea0003800100 */
.L_x_16:
[----:B------:R-:W-:Y:S01]  /*32a0*/  BSSY.RECONVERGENT B2, `(.L_x_24) ;  /* 0x0000008000027945 */ /* 0x000fe20003800200 */
.L_x_25:
[CC--:B------:R-:W-:Y:S02]  /*32b0*/  SHF.L.U64.HI R27, R12.reuse, R13.reuse, RZ ;  /* 0x0000000d0c1b7219 */ /* 0x0c0fe400000102ff */
[----:B------:R-:W-:Y:S01]  /*32c0*/  SHF.L.U32 R22, R12, R13, RZ ;  /* 0x0000000d0c167219 */ /* 0x000fe200000006ff */
[----:B------:R-:W-:Y:S01]  /*32d0*/  VIADD R13, R13, 0x1 ;  /* 0x000000010d0d7836 */ /* 0x000fe20000000000 */
[----:B------:R-:W-:Y:S02]  /*32e0*/  LOP3.LUT R14, R27, R14, RZ, 0xfc, !PT ;  /* 0x0000000e1b0e7212 */ /* 0x000fe400078efcff */
[----:B------:R-:W-:Y:S02]  /*32f0*/  LOP3.LUT R15, R22, R15, RZ, 0xfc, !PT ;  /* 0x0000000f160f7212 */ /* 0x000fe400078efcff */
[----:B------:R-:W-:-:S13]  /*3300*/  ISETP.NE.AND P0, PT, R13, R23, PT ;  /* 0x000000170d00720c */ /* 0x000fda0003f05270 */
[----:B------:R-:W-:Y:S05]  /*3310*/  @P0 BRA `(.L_x_25) ;  /* 0xfffffffc00e40947 */ /* 0x000fea000383ffff */
[----:B------:R-:W-:Y:S05]  /*3320*/  BSYNC.RECONVERGENT B2 ;  /* 0x0000000000027941 */ /* 0x000fea0003800200 */
.L_x_24:
[----:B------:R-:W-:-:S07]  /*3330*/  IMAD.MOV.U32 R22, RZ, RZ, 0x1 ;  /* 0x00000001ff167424 */ /* 0x000fce00078e00ff */
.L_x_15:
[----:B------:R-:W-:Y:S05]  /*3340*/  BSYNC.RECONVERGENT B3 ;  /* 0x0000000000037941 */ /* 0x000fea0003800200 */
.L_x_14:
[----:B------:R-:W-:Y:S01]  /*3350*/  VIADD R13, R23, 0xfffffff7 ;  /* 0xfffffff7170d7836 */ /* 0x000fe20000000000 */
[----:B------:R-:W-:Y:S01]  /*3360*/  BSSY.RECONVERGENT B2, `(.L_x_26) ;  /* 0x0000012000027945 */ /* 0x000fe20003800200 */
[----:B------:R-:W-:Y:S01]  /*3370*/  PLOP3.LUT P0, PT, PT, PT, PT, 0x8, 0x80 ;  /* 0x000000000080781c */ /* 0x000fe20003f0e170 */
[----:B------:R-:W-:Y:S02]  /*3380*/  IMAD.MOV.U32 R26, RZ, RZ, RZ ;  /* 0x000000ffff1a7224 */ /* 0x000fe400078e00ff */
[----:B------:R-:W-:-:S13]  /*3390*/  ISETP.GT.U32.AND P3, PT, R13, 0x3f, PT ;  /* 0x0000003f0d00780c */ /* 0x000fda0003f64070 */
[----:B------:R-:W-:Y:S05]  /*33a0*/  @P3 BRA `(.L_x_27) ;  /* 0x0000000000343947 */ /* 0x000fea0003800000 */
[----:B------:R-:W-:-:S07]  /*33b0*/  IMAD.MOV.U32 R26, RZ, RZ, RZ ;  /* 0x000000ffff1a7224 */ /* 0x000fce00078e00ff */
.L_x_29:
[CC--:B------:R-:W-:Y:S02]  /*33c0*/  SHF.L.U32 R29, R12.reuse, R13.reuse, RZ ;  /* 0x0000000d0c1d7219 */ /* 0x0c0fe400000006ff */
[----:B------:R-:W-:Y:S02]  /*33d0*/  SHF.L.U64.HI R27, R12, R13, RZ ;  /* 0x0000000d0c1b7219 */ /* 0x000fe400000102ff */
[----:B------:R-:W-:-:S04]  /*33e0*/  LOP3.LUT P3, RZ, R29, R10, RZ, 0xc0, !PT ;  /* 0x0000000a1dff7212 */ /* 0x000fc8000786c0ff */
[----:B------:R-:W-:-:S13]  /*33f0*/  LOP3.LUT P3, RZ, R27, R11, RZ, 0xc0, P3 ;  /* 0x0000000b1bff7212 */ /* 0x000fda000186c0ff */
[----:B------:R-:W-:Y:S05]  /*3400*/  @!P3 BRA `(.L_x_28) ;  /* 0x000000000014b947 */ /* 0x000fea0003800000 */
[----:B------:R-:W-:Y:S02]  /*3410*/  VIADD R13, R13, 0xfffffff7 ;  /* 0xfffffff70d0d7836 */ /* 0x000fe40000000000 */
[----:B------:R-:W-:-:S03]  /*3420*/  VIADD R26, R26, 0x1 ;  /* 0x000000011a1a7836 */ /* 0x000fc60000000000 */
[----:B------:R-:W-:-:S13]  /*3430*/  ISETP.GE.U32.AND P3, PT, R13, 0x40, PT ;  /* 0x000000400d00780c */ /* 0x000fda0003f66070 */
[----:B------:R-:W-:Y:S05]  /*3440*/  @!P3 BRA `(.L_x_29) ;  /* 0xfffffffc00dcb947 */ /* 0x000fea000383ffff */
[----:B------:R-:W-:Y:S05]  /*3450*/  BRA `(.L_x_27) ;  /* 0x0000000000087947 */ /* 0x000fea0003800000 */
.L_x_28:
[----:B------:R-:W-:-:S04]  /*3460*/  LOP3.LUT P0, RZ, R29, R8, RZ, 0xc0, !PT ;  /* 0x000000081dff7212 */ /* 0x000fc8000780c0ff */
[----:B------:R-:W-:-:S13]  /*3470*/  LOP3.LUT P0, RZ, R27, R9, RZ, 0xc0, P0 ;  /* 0x000000091bff7212 */ /* 0x000fda000000c0ff */
.L_x_27:
[----:B------:R-:W-:Y:S05]  /*3480*/  BSYNC.RECONVERGENT B2 ;  /* 0x0000000000027941 */ /* 0x000fea0003800200 */
.L_x_26:
[----:B------:R-:W-:Y:S01]  /*3490*/  ISETP.LT.U32.OR P0, PT, R26, 0x2, !P0 ;  /* 0x000000021a00780c */ /* 0x000fe20004701470 */
[----:B------:R-:W-:-:S12]  /*34a0*/  BSSY.RECONVERGENT B3, `(.L_x_30) ;  /* 0x0000042000037945 */ /* 0x000fd80003800200 */
[----:B------:R-:W-:Y:S05]  /*34b0*/  @P0 BRA `(.L_x_31) ;  /* 0x0000000400000947 */ /* 0x000fea0003800000 */
[----:B------:R-:W-:Y:S01]  /*34c0*/  ISETP.NE.AND P0, PT, R13, R23, PT ;  /* 0x000000170d00720c */ /* 0x000fe20003f05270 */
[----:B------:R-:W-:-:S12]  /*34d0*/  IMAD.MOV.U32 R22, RZ, RZ, 0x1 ;  /* 0x00000001ff167424 */ /* 0x000fd800078e00ff */
[----:B------:R-:W-:Y:S05]  /*34e0*/  @!P0 BRA `(.L_x_31) ;  /* 0x0000000000f48947 */ /* 0x000fea0003800000 */
[----:B------:R-:W-:Y:S01]  /*34f0*/  ISETP.GE.AND P0, PT, R13, R23, PT ;  /* 0x000000170d00720c */ /* 0x000fe20003f06270 */
[----:B------:R-:W-:-:S12]  /*3500*/  BSSY.RELIABLE B2, `(.L_x_32) ;  /* 0x0000031000027945 */ /* 0x000fd80003800100 */
        /* <DEDUP_REMOVED lines=9> */
.L_x_37:
        /* <DEDUP_REMOVED lines=19> */
.L_x_36:
[----:B------:R-:W-:-:S07]  /*36d0*/  IMAD.MOV.U32 R22, RZ, RZ, 0x1 ;  /* 0x00000001ff167424 */ /* 0x000fce00078e00ff */
.L_x_35:
[----:B------:R-:W-:Y:S05]  /*36e0*/  BSYNC.RECONVERGENT B4 ;  /* 0x0000000000047941 */ /* 0x000fea0003800200 */
.L_x_34:
        /* <DEDUP_REMOVED lines=14> */
.L_x_39:
[----:B------:R-:W-:Y:S05]  /*37d0*/  BSYNC.RECONVERGENT B4 ;  /* 0x0000000000047941 */ /* 0x000fea0003800200 */
.L_x_38:
[----:B------:R-:W-:-:S13]  /*37e0*/  ISETP.NE.OR P0, PT, R13, R23, P0 ;  /* 0x000000170d00720c */ /* 0x000fda0000705670 */
[----:B------:R-:W-:Y:S05]  /*37f0*/  @!P0 BREAK.RELIABLE B2 ;  /* 0x0000000000028942 */ /* 0x000fea0003800100 */
[----:B------:R-:W-:Y:S05]  /*3800*/  @!P0 BRA `(.L_x_31) ;  /* 0x00000000002c8947 */ /* 0x000fea0003800000 */
.L_x_33:
[----:B------:R-:W-:Y:S05]  /*3810*/  BSYNC.RELIABLE B2 ;  /* 0x0000000000027941 */ /* 0x000fea0003800100 */
.L_x_32:
[----:B------:R-:W-:Y:S01]  /*3820*/  BSSY.RECONVERGENT B2, `(.L_x_40) ;  /* 0x0000008000027945 */ /* 0x000fe20003800200 */
.L_x_41:
        /* <DEDUP_REMOVED lines=8> */
.L_x_40:
[----:B------:R-:W-:-:S07]  /*38b0*/  IMAD.MOV.U32 R22, RZ, RZ, 0x1 ;  /* 0x00000001ff167424 */ /* 0x000fce00078e00ff */
.L_x_31:
[----:B------:R-:W-:Y:S05]  /*38c0*/  BSYNC.RECONVERGENT B3 ;  /* 0x0000000000037941 */ /* 0x000fea0003800200 */
.L_x_30:
[----:B------:R-:W-:Y:S01]  /*38d0*/  VIADD R13, R23, 0xfffffff8 ;  /* 0xfffffff8170d7836 */ /* 0x000fe20000000000 */
[----:B------:R-:W-:Y:S01]  /*38e0*/  BSSY.RECONVERGENT B2, `(.L_x_42) ;  /* 0x0000012000027945 */ /* 0x000fe20003800200 */
[----:B------:R-:W-:Y:S01]  /*38f0*/  PLOP3.LUT P0, PT, PT, PT, PT, 0x8, 0x80 ;  /* 0x000000000080781c */ /* 0x000fe20003f0e170 */
[----:B------:R-:W-:Y:S02]  /*3900*/  IMAD.MOV.U32 R26, RZ, RZ, RZ ;  /* 0x000000ffff1a7224 */ /* 0x000fe400078e00ff */
[----:B------:R-:W-:-:S13]  /*3910*/  ISETP.GT.U32.AND P3, PT, R13, 0x3f, PT ;  /* 0x0000003f0d00780c */ /* 0x000fda0003f64070 */
[----:B------:R-:W-:Y:S05]  /*3920*/  @P3 BRA `(.L_x_43) ;  /* 0x0000000000343947 */ /* 0x000fea0003800000 */
[----:B------:R-:W-:-:S07]  /*3930*/  IMAD.MOV.U32 R26, RZ, RZ, RZ ;  /* 0x000000ffff1a7224 */ /* 0x000fce00078e00ff */
.L_x_45:
        /* <DEDUP_REMOVED lines=10> */
.L_x_44:
[----:B------:R-:W-:-:S04]  /*39e0*/  LOP3.LUT P0, RZ, R29, R8, RZ, 0xc0, !PT ;  /* 0x000000081dff7212 */ /* 0x000fc8000780c0ff */
[----:B------:R-:W-:-:S13]  /*39f0*/  LOP3.LUT P0, RZ, R27, R9, RZ, 0xc0, P0 ;  /* 0x000000091bff7212 */ /* 0x000fda000000c0ff */
.L_x_43:
[----:B------:R-:W-:Y:S05]  /*3a00*/  BSYNC.RECONVERGENT B2 ;  /* 0x0000000000027941 */ /* 0x000fea0003800200 */
.L_x_42:
        /* <DEDUP_REMOVED lines=17> */
.L_x_53:
        /* <DEDUP_REMOVED lines=19> */
.L_x_52:
[----:B------:R-:W-:-:S07]  /*3c50*/  IMAD.MOV.U32 R22, RZ, RZ, 0x1 ;  /* 0x00000001ff167424 */ /* 0x000fce00078e00ff */
.L_x_51:
[----:B------:R-:W-:Y:S05]  /*3c60*/  BSYNC.RECONVERGENT B4 ;  /* 0x0000000000047941 */ /* 0x000fea0003800200 */
.L_x_50:
        /* <DEDUP_REMOVED lines=14> */
.L_x_55:
[----:B------:R-:W-:Y:S05]  /*3d50*/  BSYNC.RECONVERGENT B4 ;  /* 0x0000000000047941 */ /* 0x000fea0003800200 */
.L_x_54:
[----:B------:R-:W-:-:S13]  /*3d60*/  ISETP.NE.OR P0, PT, R13, R23, P0 ;  /* 0x000000170d00720c */ /* 0x000fda0000705670 */
[----:B------:R-:W-:Y:S05]  /*3d70*/  @!P0 BREAK.RELIABLE B2 ;  /* 0x0000000000028942 */ /* 0x000fea0003800100 */
[----:B------:R-:W-:Y:S05]  /*3d80*/  @!P0 BRA `(.L_x_47) ;  /* 0x00000000002c8947 */ /* 0x000fea0003800000 */
.L_x_49:
[----:B------:R-:W-:Y:S05]  /*3d90*/  BSYNC.RELIABLE B2 ;  /* 0x0000000000027941 */ /* 0x000fea0003800100 */
.L_x_48:
[----:B------:R-:W-:Y:S01]  /*3da0*/  BSSY.RECONVERGENT B2, `(.L_x_56) ;  /* 0x0000008000027945 */ /* 0x000fe20003800200 */
.L_x_57:
        /* <DEDUP_REMOVED lines=8> */
.L_x_56:
[----:B------:R-:W-:-:S07]  /*3e30*/  IMAD.MOV.U32 R22, RZ, RZ, 0x1 ;  /* 0x00000001ff167424 */ /* 0x000fce00078e00ff */
.L_x_47:
[----:B------:R-:W-:Y:S05]  /*3e40*/  BSYNC.RECONVERGENT B3 ;  /* 0x0000000000037941 */ /* 0x000fea0003800200 */
.L_x_46:
[----:B------:R-:W-:Y:S01]  /*3e50*/  VIADD R13, R23, 0xfffffff9 ;  /* 0xfffffff9170d7836 */ /* 0x000fe20000000000 */
[----:B------:R-:W-:Y:S01]  /*3e60*/  BSSY.RECONVERGENT B2, `(.L_x_58) ;  /* 0x0000012000027945 */ /* 0x000fe20003800200 */
[----:B------:R-:W-:Y:S01]  /*3e70*/  PLOP3.LUT P0, PT, PT, PT, PT, 0x8, 0x80 ;  /* 0x000000000080781c */ /* 0x000fe20003f0e170 */
[----:B------:R-:W-:Y:S02]  /*3e80*/  IMAD.MOV.U32 R26, RZ, RZ, RZ ;  /* 0x000000ffff1a7224 */ /* 0x000fe400078e00ff */
[----:B------:R-:W-:-:S13]  /*3e90*/  ISETP.GT.U32.AND P3, PT, R13, 0x3f, PT ;  /* 0x0000003f0d00780c */ /* 0x000fda0003f64070 */
[----:B------:R-:W-:Y:S05]  /*3ea0*/  @P3 BRA `(.L_x_59) ;  /* 0x0000000000343947 */ /* 0x000fea0003800000 */
[----:B------:R-:W-:-:S07]  /*3eb0*/  IMAD.MOV.U32 R26, RZ, RZ, RZ ;  /* 0x000000ffff1a7224 */ /* 0x000fce00078e00ff */
.L_x_61:
        /* <DEDUP_REMOVED lines=10> */
.L_x_60:
[----:B------:R-:W-:-:S04]  /*3f60*/  LOP3.LUT P0, RZ, R29, R8, RZ, 0xc0, !PT ;  /* 0x000000081dff7212 */ /* 0x000fc8000780c0ff */
[----:B------:R-:W-:-:S13]  /*3f70*/  LOP3.LUT P0, RZ, R27, R9, RZ, 0xc0, P0 ;  /* 0x000000091bff7212 */ /* 0x000fda000000c0ff */
.L_x_59:
[----:B------:R-:W-:Y:S05]  /*3f80*/  BSYNC.RECONVERGENT B2 ;  /* 0x0000000000027941 */ /* 0x000fea0003800200 */
.L_x_58:
        /* <DEDUP_REMOVED lines=17> */
.L_x_69:
        /* <DEDUP_REMOVED lines=19> */
.L_x_68:
[----:B------:R-:W-:-:S07]  /*41d0*/  IMAD.MOV.U32 R22, RZ, RZ, 0x1 ;  /* 0x00000001ff167424 */ /* 0x000fce00078e00ff */
.L_x_67:
[----:B------:R-:W-:Y:S05]  /*41e0*/  BSYNC.RECONVERGENT B4 ;  /* 0x0000000000047941 */ /* 0x000fea0003800200 */
.L_x_66:
        /* <DEDUP_REMOVED lines=14> */
.L_x_71:
[----:B------:R-:W-:Y:S05]  /*42d0*/  BSYNC.RECONVERGENT B4 ;  /* 0x0000000000047941 */ /* 0x000fea0003800200 */
.L_x_70:
[----:B------:R-:W-:-:S13]  /*42e0*/  ISETP.NE.OR P0, PT, R13, R23, P0 ;  /* 0x000000170d00720c */ /* 0x000fda0000705670 */
[----:B------:R-:W-:Y:S05]  /*42f0*/  @!P0 BREAK.RELIABLE B2 ;  /* 0x0000000000028942 */ /* 0x000fea0003800100 */
[----:B------:R-:W-:Y:S05]  /*4300*/  @!P0 BRA `(.L_x_63) ;  /* 0x00000000002c8947 */ /* 0x000fea0003800000 */
.L_x_65:
[----:B------:R-:W-:Y:S05]  /*4310*/  BSYNC.RELIABLE B2 ;  /* 0x0000000000027941 */ /* 0x000fea0003800100 */
.L_x_64:
[----:B------:R-:W-:Y:S01]  /*4320*/  BSSY.RECONVERGENT B2, `(.L_x_72) ;  /* 0x0000008000027945 */ /* 0x000fe20003800200 */
.L_x_73:
        /* <DEDUP_REMOVED lines=8> */
.L_x_72:
[----:B------:R-:W-:-:S07]  /*43b0*/  IMAD.MOV.U32 R22, RZ, RZ, 0x1 ;  /* 0x00000001ff167424 */ /* 0x000fce00078e00ff */
.L_x_63:
[----:B------:R-:W-:Y:S05]  /*43c0*/  BSYNC.RECONVERGENT B3 ;  /* 0x0000000000037941 */ /* 0x000fea0003800200 */
.L_x_62:
[C---:B------:R-:W-:Y:S01]  /*43d0*/  ISETP.NE.AND P3, PT, R23.reuse, 0x3f, PT ;  /* 0x0000003f1700780c */ /* 0x040fe20003f65270 */
[----:B------:R-:W-:Y:S01]  /*43e0*/  BSSY.RECONVERGENT B2, `(.L_x_74) ;  /* 0x0000013000027945 */ /* 0x000fe20003800200 */
[----:B------:R-:W-:Y:S01]  /*43f0*/  PLOP3.LUT P0, PT, PT, PT, PT, 0x8, 0x80 ;  /* 0x000000000080781c */ /* 0x000fe20003f0e170 */
[----:B------:R-:W-:Y:S02]  /*4400*/  VIADD R13, R23, 0x1 ;  /* 0x00000001170d7836 */ /* 0x000fe40000000000 */
[----:B------:R-:W-:-:S08]  /*4410*/  IMAD.MOV.U32 R26, RZ, RZ, RZ ;  /* 0x000000ffff1a7224 */ /* 0x000fd000078e00ff */
[----:B------:R-:W-:Y:S05]  /*4420*/  @!P3 BRA `(.L_x_75) ;  /* 0x000000000038b947 */ /* 0x000fea0003800000 */
[----:B------:R-:W-:-:S07]  /*4430*/  IMAD.MOV.U32 R26, RZ, RZ, RZ ;  /* 0x000000ffff1a7224 */ /* 0x000fce00078e00ff */
.L_x_77:
[CC--:B------:R-:W-:Y:S02]  /*4440*/  SHF.L.U32 R29, R12.reuse, R13.reuse, RZ ;  /* 0x0000000d0c1d7219 */ /* 0x0c0fe400000006ff */
[----:B------:R-:W-:Y:S02]  /*4450*/  SHF.L.U64.HI R27, R12, R13, RZ ;  /* 0x0000000d0c1b7219 */ /* 0x000fe400000102ff */
[----:B------:R-:W-:-:S04]  /*4460*/  LOP3.LUT P3, RZ, R29, R10, RZ, 0xc0, !PT ;  /* 0x0000000a1dff7212 */ /* 0x000fc8000786c0ff */
[----:B------:R-:W-:-:S13]  /*4470*/  LOP3.LUT P3, RZ, R27, R11, RZ, 0xc0, P3 ;  /* 0x0000000b1bff7212 */ /* 0x000fda000186c0ff */
[----:B------:R-:W-:Y:S05]  /*4480*/  @!P3 BRA `(.L_x_76) ;  /* 0x000000000018b947 */ /* 0x000fea0003800000 */
[C---:B------:R-:W-:Y:S01]  /*4490*/  ISETP.GE.U32.AND P3, PT, R13.reuse, 0x3f, PT ;  /* 0x0000003f0d00780c */ /* 0x040fe20003f66070 */
[----:B------:R-:W-:Y:S02]  /*44a0*/  VIADD R13, R13, 0x1 ;  /* 0x000000010d0d7836 */ /* 0x000fe40000000000 */
[----:B------:R-:W-:-:S10]  /*44b0*/  VIADD R26, R26, 0x1 ;  /* 0x000000011a1a7836 */ /* 0x000fd40000000000 */
[----:B------:R-:W-:Y:S05]  /*44c0*/  @!P3 BRA `(.L_x_77) ;  /* 0xfffffffc00dcb947 */ /* 0x000fea000383ffff */
[----:B------:R-:W-:Y:S01]  /*44d0*/  IMAD.MOV.U32 R13, RZ, RZ, 0x40 ;  /* 0x00000040ff0d7424 */ /* 0x000fe200078e00ff */
[----:B------:R-:W-:Y:S06]  /*44e0*/  BRA `(.L_x_75) ;  /* 0x0000000000087947 */ /* 0x000fec0003800000 */
.L_x_76:
[----:B------:R-:W-:-:S04]  /*44f0*/  LOP3.LUT P0, RZ, R29, R8, RZ, 0xc0, !PT ;  /* 0x000000081dff7212 */ /* 0x000fc8000780c0ff */
[----:B------:R-:W-:-:S13]  /*4500*/  LOP3.LUT P0, RZ, R27, R9, RZ, 0xc0, P0 ;  /* 0x000000091bff7212 */ /* 0x000fda000000c0ff */
.L_x_75:
[----:B------:R-:W-:Y:S05]  /*4510*/  BSYNC.RECONVERGENT B2 ;  /* 0x0000000000027941 */ /* 0x000fea0003800200 */
.L_x_74:
[----:B------:R-:W-:Y:S01]  /*4520*/  ISETP.LT.U32.OR P0, PT, R26, 0x2, !P0 ;  /* 0x000000021a00780c */ /* 0x000fe20004701470 */
[----:B------:R-:W-:-:S12]  /*4530*/  BSSY.RECONVERGENT B3, `(.L_x_78) ;  /* 0x0000042000037945 */ /* 0x000fd80003800200 */
[----:B------:R-:W-:Y:S05]  /*4540*/  @P0 BRA `(.L_x_79) ;  /* 0x0000000400000947 */ /* 0x000fea0003800000 */
[----:B------:R-:W-:Y:S01]  /*4550*/  ISETP.NE.AND P0, PT, R13, R23, PT ;  /* 0x000000170d00720c */ /* 0x000fe20003f05270 */
[----:B------:R-:W-:-:S12]  /*4560*/  IMAD.MOV.U32 R22, RZ, RZ, 0x1 ;  /* 0x00000001ff167424 */ /* 0x000fd800078e00ff */
[----:B------:R-:W-:Y:S05]  /*4570*/  @!P0 BRA `(.L_x_79) ;  /* 0x0000000000f48947 */ /* 0x000fea0003800000 */
[----:B------:R-:W-:Y:S01]  /*4580*/  ISETP.GT.AND P0, PT, R13, R23, PT ;  /* 0x000000170d00720c */ /* 0x000fe20003f04270 */
[----:B------:R-:W-:-:S12]  /*4590*/  BSSY.RELIABLE B2, `(.L_x_80) ;  /* 0x0000031000027945 */ /* 0x000fd80003800100 */
[----:B------:R-:W-:Y:S05]  /*45a0*/  @!P0 BRA `(.L_x_81) ;  /* 0x0000000000bc8947 */ /* 0x000fea0003800000 */
        /* <DEDUP_REMOVED lines=8> */
.L_x_85:
        /* <DEDUP_REMOVED lines=13> */
[----:B------:R-:W-:Y:S02]  /*4700*/  ISETP.GT.AND P3, PT, R13, R22, PT ;  /* 0x000000160d00720c */ /* 0x000fe40003f64270 */
[----:B------:R-:W-:-:S02]  /*4710*/  SHF.L.U64.HI R27, R12, R27, RZ ;  /* 0x0000001b0c1b7219 */ /* 0x000fc400000102ff */
[----:B------:R-:W-:Y:S02]  /*4720*/  LOP3.LUT R15, R26, R28, R15, 0xfe, !PT ;  /* 0x0000001c1a0f7212 */ /* 0x000fe400078efe0f */
[----:B------:R-:W-:-:S07]  /*4730*/  LOP3.LUT R14, R29, R27, R14, 0xfe, !PT ;  /* 0x0000001b1d0e7212 */ /* 0x000fce00078efe0e */
[----:B------:R-:W-:Y:S05]  /*4740*/  @P3 BRA `(.L_x_85) ;  /* 0xfffffffc00b83947 */ /* 0x000fea000383ffff */
[----:B------:R-:W-:Y:S05]  /*4750*/  BSYNC.RECONVERGENT B5 ;  /* 0x0000000000057941 */ /* 0x000fea0003800200 */
.L_x_84:
[----:B------:R-:W-:-:S07]  /*4760*/  IMAD.MOV.U32 R22, RZ, RZ, 0x1 ;  /* 0x00000001ff167424 */ /* 0x000fce00078e00ff */
.L_x_83:
[----:B------:R-:W-:Y:S05]  /*4770*/  BSYNC.RECONVERGENT B4 ;  /* 0x0000000000047941 */ /* 0x000fea0003800200 */
.L_x_82:
        /* <DEDUP_REMOVED lines=14> */
.L_x_87:
[----:B------:R-:W-:Y:S05]  /*4860*/  BSYNC.RECONVERGENT B4 ;  /* 0x0000000000047941 */ /* 0x000fea0003800200 */
.L_x_86:
[----:B------:R-:W-:-:S13]  /*4870*/  ISETP.NE.OR P0, PT, R13, R23, P0 ;  /* 0x000000170d00720c */ /* 0x000fda0000705670 */
[----:B------:R-:W-:Y:S05]  /*4880*/  @!P0 BREAK.RELIABLE B2 ;  /* 0x0000000000028942 */ /* 0x000fea0003800100 */
[----:B------:R-:W-:Y:S05]  /*4890*/  @!P0 BRA `(.L_x_79) ;  /* 0x00000000002c8947 */ /* 0x000fea0003800000 */
.L_x_81:
[----:B------:R-:W-:Y:S05]  /*48a0*/  BSYNC.RELIABLE B2 ;  /* 0x0000000000027941 */ /* 0x000fea0003800100 */
.L_x_80:
[----:B------:R-:W-:Y:S01]  /*48b0*/  BSSY.RECONVERGENT B2, `(.L_x_88) ;  /* 0x0000008000027945 */ /* 0x000fe20003800200 */
.L_x_89:
        /* <DEDUP_REMOVED lines=8> */
.L_x_88:
[----:B------:R-:W-:-:S07]  /*4940*/  IMAD.MOV.U32 R22, RZ, RZ, 0x1 ;  /* 0x00000001ff167424 */ /* 0x000fce00078e00ff */
.L_x_79:
[----:B------:R-:W-:Y:S05]  /*4950*/  BSYNC.RECONVERGENT B3 ;  /* 0x0000000000037941 */ /* 0x000fea0003800200 */
.L_x_78:
[C---:B------:R-:W-:Y:S01]  /*4960*/  ISETP.GT.U32.AND P3, PT, R23.reuse, 0x36, PT ;  /* 0x000000361700780c */ /* 0x040fe20003f64070 */
[----:B------:R-:W-:Y:S01]  /*4970*/  BSSY.RECONVERGENT B2, `(.L_x_90) ;  /* 0x0000012000027945 */ /* 0x000fe20003800200 */
[----:B------:R-:W-:Y:S01]  /*4980*/  PLOP3.LUT P0, PT, PT, PT, PT, 0x8, 0x80 ;  /* 0x000000000080781c */ /* 0x000fe20003f0e170 */
[----:B------:R-:W-:Y:S02]  /*4990*/  VIADD R13, R23, 0x9 ;  /* 0x00000009170d7836 */ /* 0x000fe40000000000 */
[----:B------:R-:W-:-:S08]  /*49a0*/  IMAD.MOV.U32 R26, RZ, RZ, RZ ;  /* 0x000000ffff1a7224 */ /* 0x000fd000078e00ff */
[----:B------:R-:W-:Y:S05]  /*49b0*/  @P3 BRA `(.L_x_91) ;  /* 0x0000000000343947 */ /* 0x000fea0003800000 */
[----:B------:R-:W-:-:S07]  /*49c0*/  IMAD.MOV.U32 R26, RZ, RZ, RZ ;  /* 0x000000ffff1a7224 */ /* 0x000fce00078e00ff */
.L_x_93:
        /* <DEDUP_REMOVED lines=9> */
[----:B------:R-:W-:Y:S05]  /*4a60*/  BRA `(.L_x_91) ;  /* 0x0000000000087947 */ /* 0x000fea0003800000 */
.L_x_92:
[----:B------:R-:W-:-:S04]  /*4a70*/  LOP3.LUT P0, RZ, R29, R8, RZ, 0xc0, !PT ;  /* 0x000000081dff7212 */ /* 0x000fc8000780c0ff */
[----:B------:R-:W-:-:S13]  /*4a80*/  LOP3.LUT P0, RZ, R27, R9, RZ, 0xc0, P0 ;  /* 0x000000091bff7212 */ /* 0x000fda000000c0ff */
.L_x_91:
[----:B------:R-:W-:Y:S05]  /*4a90*/  BSYNC.RECONVERGENT B2 ;  /* 0x0000000000027941 */ /* 0x000fea0003800200 */
.L_x_90:
        /* <DEDUP_REMOVED lines=17> */
.L_x_101:
        /* <DEDUP_REMOVED lines=19> */
.L_x_100:
[----:B------:R-:W-:-:S07]  /*4ce0*/  IMAD.MOV.U32 R22, RZ, RZ, 0x1 ;  /* 0x00000001ff167424 */ /* 0x000fce00078e00ff */
.L_x_99:
[----:B------:R-:W-:Y:S05]  /*4cf0*/  BSYNC.RECONVERGENT B4 ;  /* 0x0000000000047941 */ /* 0x000fea0003800200 */
.L_x_98:
        /* <DEDUP_REMOVED lines=14> */
.L_x_103:
[----:B------:R-:W-:Y:S05]  /*4de0*/  BSYNC.RECONVERGENT B4 ;  /* 0x0000000000047941 */ /* 0x000fea0003800200 */
.L_x_102:
[----:B------:R-:W-:-:S13]  /*4df0*/  ISETP.NE.OR P0, PT, R13, R23, P0 ;  /* 0x000000170d00720c */ /* 0x000fda0000705670 */
[----:B------:R-:W-:Y:S05]  /*4e00*/  @!P0 BREAK.RELIABLE B2 ;  /* 0x0000000000028942 */ /* 0x000fea0003800100 */
[----:B------:R-:W-:Y:S05]  /*4e10*/  @!P0 BRA `(.L_x_95) ;  /* 0x00000000002c8947 */ /* 0x000fea0003800000 */
.L_x_97:
[----:B------:R-:W-:Y:S05]  /*4e20*/  BSYNC.RELIABLE B2 ;  /* 0x0000000000027941 */ /* 0x000fea0003800100 */
.L_x_96:
[----:B------:R-:W-:Y:S01]  /*4e30*/  BSSY.RECONVERGENT B2, `(.L_x_104) ;  /* 0x0000008000027945 */ /* 0x000fe20003800200 */
.L_x_105:
        /* <DEDUP_REMOVED lines=8> */
.L_x_104:
[----:B------:R-:W-:-:S07]  /*4ec0*/  IMAD.MOV.U32 R22, RZ, RZ, 0x1 ;  /* 0x00000001ff167424 */ /* 0x000fce00078e00ff */
.L_x_95:
[----:B------:R-:W-:Y:S05]  /*4ed0*/  BSYNC.RECONVERGENT B3 ;  /* 0x0000000000037941 */ /* 0x000fea0003800200 */
.L_x_94:
[C---:B------:R-:W-:Y:S01]  /*4ee0*/  ISETP.GT.U32.AND P3, PT, R23.reuse, 0x37, PT ;  /* 0x000000371700780c */ /* 0x040fe20003f64070 */
[----:B------:R-:W-:Y:S01]  /*4ef0*/  BSSY.RECONVERGENT B2, `(.L_x_106) ;  /* 0x0000012000027945 */ /* 0x000fe20003800200 */
[----:B------:R-:W-:Y:S01]  /*4f00*/  PLOP3.LUT P0, PT, PT, PT, PT, 0x8, 0x80 ;  /* 0x000000000080781c */ /* 0x000fe20003f0e170 */
[----:B------:R-:W-:Y:S02]  /*4f10*/  VIADD R13, R23, 0x8 ;  /* 0x00000008170d7836 */ /* 0x000fe40000000000 */
[----:B------:R-:W-:-:S08]  /*4f20*/  IMAD.MOV.U32 R26, RZ, RZ, RZ ;  /* 0x000000ffff1a7224 */ /* 0x000fd000078e00ff */
[----:B------:R-:W-:Y:S05]  /*4f30*/  @P3 BRA `(.L_x_107) ;  /* 0x0000000000343947 */ /* 0x000fea0003800000 */
[----:B------:R-:W-:-:S07]  /*4f40*/  IMAD.MOV.U32 R26, RZ, RZ, RZ ;  /* 0x000000ffff1a7224 */ /* 0x000fce00078e00ff */
.L_x_109:
        /* <DEDUP_REMOVED lines=10> */
.L_x_108:
[----:B------:R-:W-:-:S04]  /*4ff0*/  LOP3.LUT P0, RZ, R29, R8, RZ, 0xc0, !PT ;  /* 0x000000081dff7212 */ /* 0x000fc8000780c0ff */
[----:B------:R-:W-:-:S13]  /*5000*/  LOP3.LUT P0, RZ, R27, R9, RZ, 0xc0, P0 ;  /* 0x000000091bff7212 */ /* 0x000fda000000c0ff */
.L_x_107:
[----:B------:R-:W-:Y:S05]  /*5010*/  BSYNC.RECONVERGENT B2 ;  /* 0x0000000000027941 */ /* 0x000fea0003800200 */
.L_x_106:
        /* <DEDUP_REMOVED lines=17> */
.L_x_117:
        /* <DEDUP_REMOVED lines=19> */
.L_x_116:
[----:B------:R-:W-:-:S07]  /*5260*/  IMAD.MOV.U32 R22, RZ, RZ, 0x1 ;  /* 0x00000001ff167424 */ /* 0x000fce00078e00ff */
.L_x_115:
[----:B------:R-:W-:Y:S05]  /*5270*/  BSYNC.RECONVERGENT B4 ;  /* 0x0000000000047941 */ /* 0x000fea0003800200 */
.L_x_114:
        /* <DEDUP_REMOVED lines=14> */
.L_x_119:
[----:B------:R-:W-:Y:S05]  /*5360*/  BSYNC.RECONVERGENT B4 ;  /* 0x0000000000047941 */ /* 0x000fea0003800200 */
.L_x_118:
[----:B------:R-:W-:-:S13]  /*5370*/  ISETP.NE.OR P0, PT, R13, R23, P0 ;  /* 0x000000170d00720c */ /* 0x000fda0000705670 */
[----:B------:R-:W-:Y:S05]  /*5380*/  @!P0 BREAK.RELIABLE B2 ;  /* 0x0000000000028942 */ /* 0x000fea0003800100 */
[----:B------:R-:W-:Y:S05]  /*5390*/  @!P0 BRA `(.L_x_111) ;  /* 0x00000000002c8947 */ /* 0x000fea0003800000 */
.L_x_113:
[----:B------:R-:W-:Y:S05]  /*53a0*/  BSYNC.RELIABLE B2 ;  /* 0x0000000000027941 */ /* 0x000fea0003800100 */
.L_x_112:
[----:B------:R-:W-:Y:S01]  /*53b0*/  BSSY.RECONVERGENT B2, `(.L_x_120) ;  /* 0x0000008000027945 */ /* 0x000fe20003800200 */
.L_x_121:
        /* <DEDUP_REMOVED lines=8> */
.L_x_120:
[----:B------:R-:W-:-:S07]  /*5440*/  IMAD.MOV.U32 R22, RZ, RZ, 0x1 ;  /* 0x00000001ff167424 */ /* 0x000fce00078e00ff */
.L_x_111:
[----:B------:R-:W-:Y:S05]  /*5450*/  BSYNC.RECONVERGENT B3 ;  /* 0x0000000000037941 */ /* 0x000fea0003800200 */
.L_x_110:
[C---:B------:R-:W-:Y:S01]  /*5460*/  ISETP.GT.U32.AND P3, PT, R23.reuse, 0x38, PT ;  /* 0x000000381700780c */ /* 0x040fe20003f64070 */
[----:B------:R-:W-:Y:S01]  /*5470*/  BSSY.RECONVERGENT B2, `(.L_x_122) ;  /* 0x0000012000027945 */ /* 0x000fe20003800200 */
[----:B------:R-:W-:Y:S01]  /*5480*/  PLOP3.LUT P0, PT, PT, PT, PT, 0x8, 0x80 ;  /* 0x000000000080781c */ /* 0x000fe20003f0e170 */
[----:B------:R-:W-:Y:S02]  /*5490*/  VIADD R13, R23, 0x7 ;  /* 0x00000007170d7836 */ /* 0x000fe40000000000 */
[----:B------:R-:W-:-:S08]  /*54a0*/  IMAD.MOV.U32 R26, RZ, RZ, RZ ;  /* 0x000000ffff1a7224 */ /* 0x000fd000078e00ff */
[----:B------:R-:W-:Y:S05]  /*54b0*/  @P3 BRA `(.L_x_123) ;  /* 0x0000000000343947 */ /* 0x000fea0003800000 */
[----:B------:R-:W-:-:S07]  /*54c0*/  IMAD.MOV.U32 R26, RZ, RZ, RZ ;  /* 0x000000ffff1a7224 */ /* 0x000fce00078e00ff */
.L_x_125:
        /* <DEDUP_REMOVED lines=10> */
.L_x_124:
[----:B------:R-:W-:-:S04]  /*5570*/  LOP3.LUT P0, RZ, R29, R8, RZ, 0xc0, !PT ;  /* 0x000000081dff7212 */ /* 0x000fc8000780c0ff */
[----:B------:R-:W-:-:S13]  /*5580*/  LOP3.LUT P0, RZ, R27, R9, RZ, 0xc0, P0 ;  /* 0x000000091bff7212 */ /* 0x000fda000000c0ff */
.L_x_123:
[----:B------:R-:W-:Y:S05]  /*5590*/  BSYNC.RECONVERGENT B2 ;  /* 0x0000000000027941 */ /* 0x000fea0003800200 */
.L_x_122:
        /* <DEDUP_REMOVED lines=17> */
.L_x_133:
        /* <DEDUP_REMOVED lines=19> */
.L_x_132:
[----:B------:R-:W-:-:S07]  /*57e0*/  IMAD.MOV.U32 R22, RZ, RZ, 0x1 ;  /* 0x00000001ff167424 */ /* 0x000fce00078e00ff */
.L_x_131:
[----:B------:R-:W-:Y:S05]  /*57f0*/  BSYNC.RECONVERGENT B4 ;  /* 0x0000000000047941 */ /* 0x000fea0003800200 */
.L_x_130:
        /* <DEDUP_REMOVED lines=14> */
.L_x_135:
[----:B------:R-:W-:Y:S05]  /*58e0*/  BSYNC.RECONVERGENT B4 ;  /* 0x0000000000047941 */ /* 0x000fea0003800200 */
.L_x_134:
[----:B------:R-:W-:-:S13]  /*58f0*/  ISETP.NE.OR P0, PT, R13, R23, P0 ;  /* 0x000000170d00720c */ /* 0x000fda0000705670 */
[----:B------:R-:W-:Y:S05]  /*5900*/  @!P0 BREAK.RELIABLE B2 ;  /* 0x0000000000028942 */ /* 0x000fea0003800100 */
[----:B------:R-:W-:Y:S05]  /*5910*/  @!P0 BRA `(.L_x_127) ;  /* 0x00000000002c8947 */ /* 0x000fea0003800000 */
.L_x_129:
[----:B------:R-:W-:Y:S05]  /*5920*/  BSYNC.RELIABLE B2 ;  /* 0x0000000000027941 */ /* 0x000fea0003800100 */
.L_x_128:
[----:B------:R-:W-:Y:S01]  /*5930*/  BSSY.RECONVERGENT B2, `(.L_x_136) ;  /* 0x0000008000027945 */ /* 0x000fe20003800200 */
.L_x_137:
        /* <DEDUP_REMOVED lines=8> */
.L_x_136:
[----:B------:R-:W-:-:S07]  /*59c0*/  IMAD.MOV.U32 R22, RZ, RZ, 0x1 ;  /* 0x00000001ff167424 */ /* 0x000fce00078e00ff */
.L_x_127:
[----:B------:R-:W-:Y:S05]  /*59d0*/  BSYNC.RECONVERGENT B3 ;  /* 0x0000000000037941 */ /* 0x000fea0003800200 */
.L_x_126:
[----:B------:R-:W0:Y:S01]  /*59e0*/  LDC.64 R12, c[0x0][0x390] ;  /* 0x0000e400ff0c7b82 */ /* 0x000e220000000a00 */
[----:B------:R-:W-:Y:S01]  /*59f0*/  LOP3.LUT R27, R14, R24, RZ, 0xfc, !PT ;  /* 0x000000180e1b7212 */ /* 0x000fe200078efcff */
[----:B------:R-:W-:Y:S01]  /*5a00*/  IMAD.IADD R23, R18, 0x1, R23 ;  /* 0x0000000112177824 */ /* 0x000fe200078e0217 */
[----:B------:R-:W-:-:S03]  /*5a10*/  LOP3.LUT R25, R15, R25, RZ, 0xfc, !PT ;  /* 0x000000190f197212 */ /* 0x000fc600078efcff */
[-C--:B------:R-:W-:Y:S02]  /*5a20*/  IMAD R24, R27, R22.reuse, RZ ;  /* 0x000000161b187224 */ /* 0x080fe400078e02ff */
[----:B------:R-:W-:-:S04]  /*5a30*/  IMAD.WIDE.U32 R14, R25, R22, RZ ;  /* 0x00000016190e7225 */ /* 0x000fc800078e00ff */
[----:B------:R-:W-:-:S04]  /*5a40*/  IMAD R21, R21, R25, R24 ;  /* 0x0000001915157224 */ /* 0x000fc800078e0218 */
[----:B------:R-:W-:Y:S02]  /*5a50*/  IMAD.IADD R15, R15, 0x1, R21 ;  /* 0x000000010f0f7824 */ /* 0x000fe400078e0215 */
[----:B0-----:R-:W-:-:S05]  /*5a60*/  IMAD.WIDE R12, R23, 0x8, R12 ;  /* 0x00000008170c7825 */ /* 0x001fca00078e020c */
[----:B------:R0:W-:Y:S02]  /*5a70*/  STG.E.64 desc[UR10][R12.64], R14 ;  /* 0x0000000e0c007986 */ /* 0x0001e4000c101b0a */
.L_x_9:
[----:B------:R-:W-:Y:S05]  /*5a80*/  BSYNC.RECONVERGENT B0 ;  /* 0x0000000000007941 */ /* 0x000fea0003800200 */
.L_x_8:
[----:B------:R-:W-:Y:S01]  /*5a90*/  PLOP3.LUT P0, PT, PT, PT, PT, 0x8, 0x80 ;  /* 0x000000000080781c */ /* 0x000fe20003f0e170 */
[----:B0-----:R-:W-:Y:S01]  /*5aa0*/  IMAD.MOV.U32 R12, RZ, RZ, 0x20 ;  /* 0x00000020ff0c7424 */ /* 0x001fe200078e00ff */
[----:B------:R-:W-:Y:S11]  /*5ab0*/  @P2 BRA `(.L_x_138) ;  /* 0xffffffd000842947 */ /* 0x000ff6000383ffff */
.L_x_7:
[----:B------:R-:W-:Y:S05]  /*5ac0*/  BSYNC.RECONVERGENT B1 ;  /* 0x0000000000017941 */ /* 0x000fea0003800200 */
.L_x_6:
[----:B------:R-:W-:Y:S05]  /*5ad0*/  WARPSYNC.ALL ;  /* 0x0000000000007948 */ /* 0x000fea0003800000 */
[----:B------:R-:W-:Y:S06]  /*5ae0*/  BAR.SYNC.DEFER_BLOCKING 0x0 ;  /* 0x0000000000007b1d */ /* 0x000fec0000010000 */
[----:B------:R-:W-:Y:S04]  /*5af0*/  BSSY.RECONVERGENT B0, `(.L_x_139) ;  /* 0x00000a7000007945 */ /* 0x000fe80003800200 */
[----:B------:R-:W-:Y:S05]  /*5b00*/  @!P1 BRA `(.L_x_140) ;  /* 0x0000000800949947 */ /* 0x000fea0003800000 */
[----:B------:R-:W4:Y:S01]  /*5b10*/  LDC.64 R20, c[0x0][0x390] ;  /* 0x0000e400ff147b82 */ /* 0x000f220000000a00 */
[----:B------:R-:W-:Y:S02]  /*5b20*/  VIADD R7, R7, 0xffffffff ;  /* 0xffffffff07077836 */ /* 0x000fe40000000000 */
[----:B------:R-:W-:-:S07]  /*5b30*/  IMAD.MOV.U32 R17, RZ, RZ, RZ ;  /* 0x000000ffff117224 */ /* 0x000fce00078e00ff */
.L_x_143:
[----:B0-----:R-:W-:-:S04]  /*5b40*/  IMAD R23, R17, 0x8, R18 ;  /* 0x0000000811177824 */ /* 0x001fc800078e0212 */
[----:B----4-:R-:W-:-:S05]  /*5b50*/  IMAD.WIDE R22, R23, 0x8, R20 ;  /* 0x0000000817167825 */ /* 0x010fca00078e0214 */
[----:B-1-3--:R-:W3:Y:S04]  /*5b60*/  LDG.E.64 R12, desc[UR10][R22.64] ;  /* 0x0000000a160c7981 */ /* 0x00aee8000c1e1b00 */
[----:B------:R-:W4:Y:S04]  /*5b70*/  LDG.E.64 R30, desc[UR10][R22.64+0x8] ;  /* 0x0000080a161e7981 */ /* 0x000f28000c1e1b00 */
[----:B------:R-:W5:Y:S04]  /*5b80*/  LDG.E.64 R26, desc[UR10][R22.64+0x10] ;  /* 0x0000100a161a7981 */ /* 0x000f68000c1e1b00 */
[----:B------:R-:W5:Y:S01]  /*5b90*/  LDG.E.64 R24, desc[UR10][R22.64+0x18] ;  /* 0x0000180a16187981 */ /* 0x000f62000c1e1b00 */
[----:B---3--:R-:W-:-:S04]  /*5ba0*/  ISETP.NE.U32.AND P0, PT, R12, RZ, PT ;  /* 0x000000ff0c00720c */ /* 0x008fc80003f05070 */
[----:B------:R-:W-:-:S13]  /*5bb0*/  ISETP.NE.AND.EX P0, PT, R13, RZ, PT, P0 ;  /* 0x000000ff0d00720c */ /* 0x000fda0003f05300 */
[----:B------:R-:W1:Y:S01]  /*5bc0*/  @P0 LDS R28, [R4] ;  /* 0x00000000041c0984 */ /* 0x000e620000000800 */
[----:B----4-:R-:W-:Y:S02]  /*5bd0*/  ISETP.NE.U32.AND P1, PT, R30, RZ, PT ;  /* 0x000000ff1e00720c */ /* 0x010fe40003f25070 */
[C---:B0-----:R-:W-:Y:S02]  /*5be0*/  @P0 LOP3.LUT R14, R12.reuse, R8, RZ, 0xfc, !PT ;  /* 0x000000080c0e0212 */ /* 0x041fe400078efcff */
[----:B------:R-:W-:Y:S02]  /*5bf0*/  ISETP.NE.AND.EX P1, PT, R31, RZ, PT, P1 ;  /* 0x000000ff1f00720c */ /* 0x000fe40003f25310 */
[C---:B--2---:R-:W-:Y:S02]  /*5c00*/  @P0 LOP3.LUT R15, R13.reuse, R9, RZ, 0xfc, !PT ;  /* 0x000000090d0f0212 */ /* 0x044fe400078efcff */
[----:B------:R-:W-:Y:S02]  /*5c10*/  @P0 LOP3.LUT R12, R12, R10, RZ, 0x3c, !PT ;  /* 0x0000000a0c0c0212 */ /* 0x000fe400078e3cff */
[----:B------:R-:W-:Y:S01]  /*5c20*/  @P0 LOP3.LUT R13, R13, R11, RZ, 0x3c, !PT ;  /* 0x0000000b0d0d0212 */ /* 0x000fe200078e3cff */
[----:B------:R-:W-:-:S02]  /*5c30*/  @P0 IMAD.MOV.U32 R37, RZ, RZ, -0x80 ;  /* 0xffffff80ff250424 */ /* 0x000fc400078e00ff */
[C---:B-1----:R-:W-:Y:S02]  /*5c40*/  @P0 VIADD R33, R28.reuse, 0x1 ;  /* 0x000000011c210836 */ /* 0x042fe40000000000 */
[C---:B------:R-:W-:Y:S02]  /*5c50*/  @P0 IMAD R29, R28.reuse, 0x10, R5 ;  /* 0x000000101c1d0824 */ /* 0x040fe400078e0205 */
[C---:B------:R-:W-:Y:S01]  /*5c60*/  @P0 IMAD R35, R28.reuse, 0x4, R2 ;  /* 0x000000041c230824 */ /* 0x040fe200078e0202 */
[----:B------:R-:W-:Y:S01]  /*5c70*/  @P0 STS [R4], R33 ;  /* 0x0000002104000388 */ /* 0x000fe20000000800 */
[C---:B------:R-:W-:Y:S02]  /*5c80*/  @P0 IMAD R32, R28.reuse, 0x4, R3 ;  /* 0x000000041c200824 */ /* 0x040fe400078e0203 */
[----:B------:R-:W-:Y:S01]  /*5c90*/  @P0 IMAD R34, R28, 0x4, R0 ;  /* 0x000000041c220824 */ /* 0x000fe200078e0200 */
[----:B------:R0:W-:Y:S04]  /*5ca0*/  @P0 STS.128 [R29], R12 ;  /* 0x0000000c1d000388 */ /* 0x0001e80000000c00 */
[----:B------:R-:W-:Y:S04]  /*5cb0*/  @P0 STS [R35], R16 ;  /* 0x0000001023000388 */ /* 0x000fe80000000800 */
[----:B------:R-:W-:Y:S04]  /*5cc0*/  @P0 STS [R32], R37 ;  /* 0x0000002520000388 */ /* 0x000fe80000000800 */
[----:B------:R-:W-:Y:S04]  /*5cd0*/  @P0 STS [R34], R7 ;  /* 0x0000000722000388 */ /* 0x000fe80000000800 */
[----:B------:R-:W1:Y:S01]  /*5ce0*/  @P1 LDS R28, [R4] ;  /* 0x00000000041c1984 */ /* 0x000e620000000800 */
[----:B0-----:R-:W-:-:S02]  /*5cf0*/  @P1 LOP3.LUT R15, R31, R9, RZ, 0xfc, !PT ;  /* 0x000000091f0f1212 */ /* 0x001fc400078efcff */
[----:B------:R-:W-:Y:S02]  /*5d00*/  @P1 LOP3.LUT R13, R31, R11, RZ, 0x3c, !PT ;  /* 0x0000000b1f0d1212 */ /* 0x000fe400078e3cff */
[C---:B------:R-:W-:Y:S02]  /*5d10*/  @P1 LOP3.LUT R14, R30.reuse, R8, RZ, 0xfc, !PT ;  /* 0x000000081e0e1212 */ /* 0x040fe400078efcff */
[----:B------:R-:W-:Y:S01]  /*5d20*/  @P1 LOP3.LUT R12, R30, R10, RZ, 0x3c, !PT ;  /* 0x0000000a1e0c1212 */ /* 0x000fe200078e3cff */
[C---:B-1----:R-:W-:Y:S02]  /*5d30*/  @P1 VIADD R31, R28.reuse, 0x1 ;  /* 0x000000011c1f1836 */ /* 0x042fe40000000000 */
[C---:B------:R-:W-:Y:S02]  /*5d40*/  @P1 IMAD R29, R28.reuse, 0x10, R5 ;  /* 0x000000101c1d1824 */ /* 0x040fe400078e0205 */
[----:B------:R-:W-:Y:S01]  /*5d50*/  @P1 IMAD R33, R28, 0x4, R2 ;  /* 0x000000041c211824 */ /* 0x000fe200078e0202 */
[----:B------:R-:W-:Y:S04]  /*5d60*/  @P1 STS [R4], R31 ;  /* 0x0000001f04001388 */ /* 0x000fe80000000800 */
[----:B------:R-:W-:Y:S04]  /*5d70*/  @P1 STS.128 [R29], R12 ;  /* 0x0000000c1d001388 */ /* 0x000fe80000000c00 */
[----:B------:R0:W-:Y:S04]  /*5d80*/  @P1 STS [R33], R16 ;  /* 0x0000001021001388 */ /* 0x0001e80000000800 */
[----:B0-----:R-:W2:Y:S01]  /*5d90*/  LDG.E.64 R32, desc[UR10][R22.64+0x20] ;  /* 0x0000200a16207981 */ /* 0x001ea2000c1e1b00 */
[----:B-----5:R-:W-:-:S04]  /*5da0*/  ISETP.NE.U32.AND P0, PT, R26, RZ, PT ;  /* 0x000000ff1a00720c */ /* 0x020fc80003f05070 */
[----:B------:R-:W-:Y:S01]  /*5db0*/  ISETP.NE.AND.EX P0, PT, R27, RZ, PT, P0 ;  /* 0x000000ff1b00720c */ /* 0x000fe20003f05300 */
[C---:B------:R-:W-:Y:S02]  /*5dc0*/  @P1 IMAD R30, R28.reuse, 0x4, R3 ;  /* 0x000000041c1e1824 */ /* 0x040fe400078e0203 */
[----:B------:R-:W-:Y:S02]  /*5dd0*/  @P1 IMAD.MOV.U32 R31, RZ, RZ, -0x80 ;  /* 0xffffff80ff1f1424 */ /* 0x000fe400078e00ff */
[----:B------:R-:W-:-:S03]  /*5de0*/  @P1 IMAD R28, R28, 0x4, R0 ;  /* 0x000000041c1c1824 */ /* 0x000fc600078e0200 */
[----:B------:R0:W-:Y:S04]  /*5df0*/  @P1 STS [R30], R31 ;  /* 0x0000001f1e001388 */ /* 0x0001e80000000800 */
[----:B------:R-:W-:Y:S01]  /*5e00*/  @P1 STS [R28], R7 ;  /* 0x000000071c001388 */ /* 0x000fe20000000800 */
[C---:B------:R-:W-:Y:S02]  /*5e10*/  @P0 LOP3.LUT R14, R26.reuse, R8, RZ, 0xfc, !PT ;  /* 0x000000081a0e0212 */ /* 0x040fe400078efcff */
[----:B------:R-:W-:Y:S02]  /*5e20*/  @P0 LOP3.LUT R12, R26, R10, RZ, 0x3c, !PT ;  /* 0x0000000a1a0c0212 */ /* 0x000fe400078e3cff */
[----:B------:R-:W1:Y:S04]  /*5e30*/  @P0 LDS R26, [R4] ;  /* 0x00000000041a0984 */ /* 0x000e680000000800 */
[----:B0-----:R-:W3:Y:S01]  /*5e40*/  LDG.E.64 R30, desc[UR10][R22.64+0x28] ;  /* 0x0000280a161e7981 */ /* 0x001ee2000c1e1b00 */
[----:B------:R-:W-:-:S02]  /*5e50*/  @P0 LOP3.LUT R15, R27, R9, RZ, 0xfc, !PT ;  /* 0x000000091b0f0212 */ /* 0x000fc400078efcff */
[----:B------:R-:W-:Y:S01]  /*5e60*/  @P0 LOP3.LUT R13, R27, R11, RZ, 0x3c, !PT ;  /* 0x0000000b1b0d0212 */ /* 0x000fe200078e3cff */
[----:B------:R-:W-:Y:S01]  /*5e70*/  @P0 IMAD.MOV.U32 R37, RZ, RZ, -0x80 ;  /* 0xffffff80ff250424 */ /* 0x000fe200078e00ff */
[----:B------:R-:W-:-:S04]  /*5e80*/  ISETP.NE.U32.AND P1, PT, R24, RZ, PT ;  /* 0x000000ff1800720c */ /* 0x000fc80003f25070 */
[----:B------:R-:W-:Y:S01]  /*5e90*/  ISETP.NE.AND.EX P1, PT, R25, RZ, PT, P1 ;  /* 0x000000ff1900720c */ /* 0x000fe20003f25310 */
[C---:B-1----:R-:W-:Y:S02]  /*5ea0*/  @P0 VIADD R29, R26.reuse, 0x1 ;  /* 0x000000011a1d0836 */ /* 0x042fe40000000000 */
[C---:B------:R-:W-:Y:S02]  /*5eb0*/  @P0 IMAD R27, R26.reuse, 0x10, R5 ;  /* 0x000000101a1b0824 */ /* 0x040fe400078e0205 */
[C---:B------:R-:W-:Y:S02]  /*5ec0*/  @P0 IMAD R35, R26.reuse, 0x4, R2 ;  /* 0x000000041a230824 */ /* 0x040fe400078e0202 */
[C---:B------:R-:W-:Y:S01]  /*5ed0*/  @P0 IMAD R34, R26.reuse, 0x4, R3 ;  /* 0x000000041a220824 */ /* 0x040fe200078e0203 */
[----:B------:R-:W-:Y:S01]  /*5ee0*/  @P0 STS [R4], R29 ;  /* 0x0000001d04000388 */ /* 0x000fe20000000800 */
[----:B------:R-:W-:-:S03]  /*5ef0*/  @P0 IMAD R26, R26, 0x4, R0 ;  /* 0x000000041a1a0824 */ /* 0x000fc600078e0200 */
[----:B------:R-:W-:Y:S04]  /*5f00*/  @P0 STS.128 [R27], R12 ;  /* 0x0000000c1b000388 */ /* 0x000fe80000000c00 */
[----:B------:R-:W-:Y:S04]  /*5f10*/  @P0 STS [R35], R16 ;  /* 0x0000001023000388 */ /* 0x000fe80000000800 */
[----:B------:R-:W-:Y:S04]  /*5f20*/  @P0 STS [R34], R37 ;  /* 0x0000002522000388 */ /* 0x000fe80000000800 */
[----:B------:R0:W-:Y:S04]  /*5f30*/  @P0 STS [R26], R7 ;  /* 0x000000071a000388 */ /* 0x0001e80000000800 */
[----:B------:R-:W1:Y:S04]  /*5f40*/  @P1 LDS R28, [R4] ;  /* 0x00000000041c1984 */ /* 0x000e680000000800 */
[----:B0-----:R-:W4:Y:S01]  /*5f50*/  LDG.E.64 R26, desc[UR10][R22.64+0x30] ;  /* 0x0000300a161a7981 */ /* 0x001f22000c1e1b00 */
[----:B------:R-:W-:-:S02]  /*5f60*/  @P1 LOP3.LUT R15, R25, R9, RZ, 0xfc, !PT ;  /* 0x00000009190f1212 */ /* 0x000fc400078efcff */
[----:B------:R-:W-:Y:S02]  /*5f70*/  @P1 LOP3.LUT R13, R25, R11, RZ, 0x3c, !PT ;  /* 0x0000000b190d1212 */ /* 0x000fe400078e3cff */
[C---:B------:R-:W-:Y:S02]  /*5f80*/  @P1 LOP3.LUT R14, R24.reuse, R8, RZ, 0xfc, !PT ;  /* 0x00000008180e1212 */ /* 0x040fe400078efcff */
[----:B------:R-:W-:Y:S01]  /*5f90*/  @P1 LOP3.LUT R12, R24, R10, RZ, 0x3c, !PT ;  /* 0x0000000a180c1212 */ /* 0x000fe200078e3cff */
[----:B-1----:R-:W-:-:S05]  /*5fa0*/  @P1 VIADD R25, R28, 0x1 ;  /* 0x000000011c191836 */ /* 0x002fca0000000000 */
[----:B------:R0:W-:Y:S04]  /*5fb0*/  @P1 STS [R4], R25 ;  /* 0x0000001904001388 */ /* 0x0001e80000000800 */
[----:B0-----:R0:W5:Y:S01]  /*5fc0*/  LDG.E.64 R24, desc[UR10][R22.64+0x38] ;  /* 0x0000380a16187981 */ /* 0x001162000c1e1b00 */
[C---:B------:R-:W-:Y:S02]  /*5fd0*/  @P1 IMAD R29, R28.reuse, 0x10, R5 ;  /* 0x000000101c1d1824 */ /* 0x040fe400078e0205 */
[C---:B------:R-:W-:Y:S02]  /*5fe0*/  @P1 IMAD R35, R28.reuse, 0x4, R2 ;  /* 0x000000041c231824 */ /* 0x040fe400078e0202 */
[----:B------:R-:W-:Y:S02]  /*5ff0*/  @P1 IMAD.MOV.U32 R37, RZ, RZ, -0x80 ;  /* 0xffffff80ff251424 */ /* 0x000fe400078e00ff */
[----:B------:R-:W-:-:S02]  /*6000*/  @P1 IMAD R34, R28, 0x4, R3 ;  /* 0x000000041c221824 */ /* 0x000fc400078e0203 */
[----:B------:R-:W-:Y:S01]  /*6010*/  @P1 IMAD R36, R28, 0x4, R0 ;  /* 0x000000041c241824 */ /* 0x000fe200078e0200 */
[----:B------:R1:W-:Y:S04]  /*6020*/  @P1 STS.128 [R29], R12 ;  /* 0x0000000c1d001388 */ /* 0x0003e80000000c00 */
[----:B------:R0:W-:Y:S04]  /*6030*/  @P1 STS [R35], R16 ;  /* 0x0000001023001388 */ /* 0x0001e80000000800 */
[----:B------:R-:W-:Y:S04]  /*6040*/  @P1 STS [R34], R37 ;  /* 0x0000002522001388 */ /* 0x000fe80000000800 */
[----:B------:R-:W-:Y:S01]  /*6050*/  @P1 STS [R36], R7 ;  /* 0x0000000724001388 */ /* 0x000fe20000000800 */
[----:B--2---:R-:W-:-:S04]  /*6060*/  ISETP.NE.U32.AND P0, PT, R32, RZ, PT ;  /* 0x000000ff2000720c */ /* 0x004fc80003f05070 */
[----:B------:R-:W-:-:S13]  /*6070*/  ISETP.NE.AND.EX P0, PT, R33, RZ, PT, P0 ;  /* 0x000000ff2100720c */ /* 0x000fda0003f05300 */
[----:B------:R-:W2:Y:S01]  /*6080*/  @P0 LDS R28, [R4] ;  /* 0x00000000041c0984 */ /* 0x000ea20000000800 */
[----:B-1----:R-:W-:Y:S02]  /*6090*/  @P0 LOP3.LUT R14, R32, R8, RZ, 0xfc, !PT ;  /* 0x00000008200e0212 */ /* 0x002fe400078efcff */
[----:B---3--:R-:W-:-:S04]  /*60a0*/  ISETP.NE.U32.AND P1, PT, R30, RZ, PT ;  /* 0x000000ff1e00720c */ /* 0x008fc80003f25070 */
[----:B------:R-:W-:Y:S02]  /*60b0*/  ISETP.NE.AND.EX P1, PT, R31, RZ, PT, P1 ;  /* 0x000000ff1f00720c */ /* 0x000fe40003f25310 */
[C---:B------:R-:W-:Y:S02]  /*60c0*/  @P0 LOP3.LUT R15, R33.reuse, R9, RZ, 0xfc, !PT ;  /* 0x00000009210f0212 */ /* 0x040fe400078efcff */
[----:B------:R-:W-:Y:S02]  /*60d0*/  @P0 LOP3.LUT R12, R32, R10, RZ, 0x3c, !PT ;  /* 0x0000000a200c0212 */ /* 0x000fe400078e3cff */
[----:B------:R-:W-:Y:S01]  /*60e0*/  @P0 LOP3.LUT R13, R33, R11, RZ, 0x3c, !PT ;  /* 0x0000000b210d0212 */ /* 0x000fe200078e3cff */
[----:B0-----:R-:W-:Y:S02]  /*60f0*/  @P0 IMAD.MOV.U32 R35, RZ, RZ, -0x80 ;  /* 0xffffff80ff230424 */ /* 0x001fe400078e00ff */
[C---:B--2---:R-:W-:Y:S02]  /*6100*/  @P0 VIADD R29, R28.reuse, 0x1 ;  /* 0x000000011c1d0836 */ /* 0x044fe40000000000 */
[----:B------:R-:W-:-:S02]  /*6110*/  @P0 IMAD R23, R28, 0x10, R5 ;  /* 0x000000101c170824 */ /* 0x000fc400078e0205 */
[C---:B------:R-:W-:Y:S02]  /*6120*/  @P0 IMAD R33, R28.reuse, 0x4, R2 ;  /* 0x000000041c210824 */ /* 0x040fe400078e0202 */
[C---:B------:R-:W-:Y:S01]  /*6130*/  @P0 IMAD R32, R28.reuse, 0x4, R3 ;  /* 0x000000041c200824 */ /* 0x040fe200078e0203 */
[----:B------:R-:W-:Y:S01]  /*6140*/  @P0 STS [R4], R29 ;  /* 0x0000001d04000388 */ /* 0x000fe20000000800 */
[----:B------:R-:W-:-:S03]  /*6150*/  @P0 IMAD R28, R28, 0x4, R0 ;  /* 0x000000041c1c0824 */ /* 0x000fc600078e0200 */
[----:B------:R0:W-:Y:S04]  /*6160*/  @P0 STS.128 [R23], R12 ;  /* 0x0000000c17000388 */ /* 0x0001e80000000c00 */
[----:B------:R1:W-:Y:S04]  /*6170*/  @P0 STS [R33], R16 ;  /* 0x0000001021000388 */ /* 0x0003e80000000800 */
[----:B------:R-:W-:Y:S04]  /*6180*/  @P0 STS [R32], R35 ;  /* 0x0000002320000388 */ /* 0x000fe80000000800 */
[----:B------:R-:W-:Y:S04]  /*6190*/  @P0 STS [R28], R7 ;  /* 0x000000071c000388 */ /* 0x000fe80000000800 */
[----:B------:R-:W2:Y:S01]  /*61a0*/  @P1 LDS R22, [R4] ;  /* 0x0000000004161984 */ /* 0x000ea20000000800 */
[----:B0-----:R-:W-:-:S02]  /*61b0*/  @P1 LOP3.LUT R14, R30, R8, RZ, 0xfc, !PT ;  /* 0x000000081e0e1212 */ /* 0x001fc400078efcff */
[----:B------:R-:W-:Y:S02]  /*61c0*/  @P1 LOP3.LUT R15, R31, R9, RZ, 0xfc, !PT ;  /* 0x000000091f0f1212 */ /* 0x000fe400078efcff */
[----:B----4-:R-:W-:-:S04]  /*61d0*/  ISETP.NE.U32.AND P0, PT, R26, RZ, PT ;  /* 0x000000ff1a00720c */ /* 0x010fc80003f05070 */
[----:B------:R-:W-:Y:S02]  /*61e0*/  ISETP.NE.AND.EX P0, PT, R27, RZ, PT, P0 ;  /* 0x000000ff1b00720c */ /* 0x000fe40003f05300 */
[----:B------:R-:W-:Y:S02]  /*61f0*/  @P1 LOP3.LUT R12, R30, R10, RZ, 0x3c, !PT ;  /* 0x0000000a1e0c1212 */ /* 0x000fe400078e3cff */
[----:B------:R-:W-:Y:S01]  /*6200*/  @P1 LOP3.LUT R13, R31, R11, RZ, 0x3c, !PT ;  /* 0x0000000b1f0d1212 */ /* 0x000fe200078e3cff */
[----:B-1----:R-:W-:Y:S02]  /*6210*/  @P1 IMAD.MOV.U32 R33, RZ, RZ, -0x80 ;  /* 0xffffff80ff211424 */ /* 0x002fe400078e00ff */
[C---:B--2---:R-:W-:Y:S02]  /*6220*/  @P1 VIADD R29, R22.reuse, 0x1 ;  /* 0x00000001161d1836 */ /* 0x044fe40000000000 */
[C---:B------:R-:W-:Y:S02]  /*6230*/  @P1 IMAD R23, R22.reuse, 0x10, R5 ;  /* 0x0000001016171824 */ /* 0x040fe400078e0205 */
[----:B------:R-:W-:-:S02]  /*6240*/  @P1 IMAD R31, R22, 0x4, R2 ;  /* 0x00000004161f1824 */ /* 0x000fc400078e0202 */
[C---:B------:R-:W-:Y:S01]  /*6250*/  @P1 IMAD R28, R22.reuse, 0x4, R3 ;  /* 0x00000004161c1824 */ /* 0x040fe200078e0203 */
[----:B------:R-:W-:Y:S01]  /*6260*/  @P1 STS [R4], R29 ;  /* 0x0000001d04001388 */ /* 0x000fe20000000800 */
[----:B------:R-:W-:-:S03]  /*6270*/  @P1 IMAD R30, R22, 0x4, R0 ;  /* 0x00000004161e1824 */ /* 0x000fc600078e0200 */
        /* <DEDUP_REMOVED lines=9> */
[----:B------:R-:W-:Y:S01]  /*6310*/  @P0 IMAD.MOV.U32 R29, RZ, RZ, -0x80 ;  /* 0xffffff80ff1d0424 */ /* 0x000fe200078e00ff */
[----:B-----5:R-:W-:Y:S01]  /*6320*/  ISETP.NE.U32.AND P1, PT, R24, RZ, PT ;  /* 0x000000ff1800720c */ /* 0x020fe20003f25070 */
[----:B------:R-:W-:Y:S01]  /*6330*/  VIADD R17, R17, 0x1 ;  /* 0x0000000111117836 */ /* 0x000fe20000000000 */
[----:B------:R-:W-:Y:S01]  /*6340*/  BSSY.RECONVERGENT B1, `(.L_x_141) ;  /* 0x0000020000017945 */ /* 0x000fe20003800200 */
[C---:B-1----:R-:W-:Y:S02]  /*6350*/  @P0 VIADD R13, R22.reuse, 0x1 ;  /* 0x00000001160d0836 */ /* 0x042fe40000000000 */
[----:B------:R-:W-:-:S03]  /*6360*/  @P0 IMAD R23, R22, 0x10, R5 ;  /* 0x0000001016170824 */ /* 0x000fc600078e0205 */
[----:B------:R0:W-:Y:S01]  /*6370*/  @P0 STS [R4], R13 ;  /* 0x0000000d04000388 */ /* 0x0001e20000000800 */
[C---:B------:R-:W-:Y:S02]  /*6380*/  @P0 IMAD R26, R22.reuse, 0x4, R3 ;  /* 0x00000004161a0824 */ /* 0x040fe400078e0203 */
[----:B0-----:R-:W-:Y:S02]  /*6390*/  @P0 IMAD.MOV.U32 R13, RZ, RZ, R27 ;  /* 0x000000ffff0d0224 */ /* 0x001fe400078e001b */
[C---:B------:R-:W-:Y:S02]  /*63a0*/  @P0 IMAD R27, R22.reuse, 0x4, R2 ;  /* 0x00000004161b0824 */ /* 0x040fe400078e0202 */
[----:B------:R-:W-:Y:S01]  /*63b0*/  @P0 IMAD R22, R22, 0x4, R0 ;  /* 0x0000000416160824 */ /* 0x000fe200078e0200 */
[----:B------:R0:W-:Y:S04]  /*63c0*/  @P0 STS.128 [R23], R12 ;  /* 0x0000000c17000388 */ /* 0x0001e80000000c00 */
[----:B------:R0:W-:Y:S04]  /*63d0*/  @P0 STS [R27], R16 ;  /* 0x000000101b000388 */ /* 0x0001e80000000800 */
[----:B------:R0:W-:Y:S04]  /*63e0*/  @P0 STS [R26], R29 ;  /* 0x0000001d1a000388 */ /* 0x0001e80000000800 */
[----:B------:R0:W-:Y:S01]  /*63f0*/  @P0 STS [R22], R7 ;  /* 0x0000000716000388 */ /* 0x0001e20000000800 */
[----:B------:R-:W-:-:S02]  /*6400*/  ISETP.NE.AND.EX P0, PT, R25, RZ, PT, P1 ;  /* 0x000000ff1900720c */ /* 0x000fc40003f05310 */
[----:B------:R-:W-:-:S11]  /*6410*/  ISETP.NE.AND P1, PT, R17, 0x8, PT ;  /* 0x000000081100780c */ /* 0x000fd60003f25270 */
[----:B0-----:R-:W-:Y:S05]  /*6420*/  @!P0 BRA `(.L_x_142) ;  /* 0x0000000000448947 */ /* 0x001fea0003800000 */
[----:B------:R-:W0:Y:S01]  /*6430*/  LDS R22, [R4] ;  /* 0x0000000004167984 */ /* 0x000e220000000800 */
[C---:B------:R-:W-:Y:S01]  /*6440*/  LOP3.LUT R27, R25.reuse, R11, RZ, 0x3c, !PT ;  /* 0x0000000b191b7212 */ /* 0x040fe200078e3cff */
[----:B------:R-:W-:Y:S01]  /*6450*/  IMAD.MOV.U32 R23, RZ, RZ, -0x80 ;  /* 0xffffff80ff177424 */ /* 0x000fe200078e00ff */
[----:B------:R-:W-:Y:S02]  /*6460*/  LOP3.LUT R15, R25, R9, RZ, 0xfc, !PT ;  /* 0x00000009190f7212 */ /* 0x000fe400078efcff */
[C---:B------:R-:W-:Y:S02]  /*6470*/  LOP3.LUT R14, R24.reuse, R8, RZ, 0xfc, !PT ;  /* 0x00000008180e7212 */ /* 0x040fe400078efcff */
[----:B------:R-:W-:Y:S01]  /*6480*/  LOP3.LUT R12, R24, R10, RZ, 0x3c, !PT ;  /* 0x0000000a180c7212 */ /* 0x000fe200078e3cff */
[C---:B0-----:R-:W-:Y:S02]  /*6490*/  VIADD R13, R22.reuse, 0x1 ;  /* 0x00000001160d7836 */ /* 0x041fe40000000000 */
[----:B------:R-:W-:-:S02]  /*64a0*/  IMAD R25, R22, 0x10, R5 ;  /* 0x0000001016197824 */ /* 0x000fc400078e0205 */
[C---:B------:R-:W-:Y:S01]  /*64b0*/  IMAD R24, R22.reuse, 0x4, R3 ;  /* 0x0000000416187824 */ /* 0x040fe200078e0203 */
[----:B------:R0:W-:Y:S02]  /*64c0*/  STS [R4], R13 ;  /* 0x0000000d04007388 */ /* 0x0001e40000000800 */
[----:B0-----:R-:W-:Y:S02]  /*64d0*/  IMAD.MOV.U32 R13, RZ, RZ, R27 ;  /* 0x000000ffff0d7224 */ /* 0x001fe400078e001b */
[C---:B------:R-:W-:Y:S02]  /*64e0*/  IMAD R27, R22.reuse, 0x4, R2 ;  /* 0x00000004161b7824 */ /* 0x040fe400078e0202 */
[----:B------:R-:W-:Y:S01]  /*64f0*/  IMAD R22, R22, 0x4, R0 ;  /* 0x0000000416167824 */ /* 0x000fe200078e0200 */
[----:B------:R0:W-:Y:S04]  /*6500*/  STS.128 [R25], R12 ;  /* 0x0000000c19007388 */ /* 0x0001e80000000c00 */
[----:B------:R0:W-:Y:S04]  /*6510*/  STS [R27], R16 ;  /* 0x000000101b007388 */ /* 0x0001e80000000800 */
[----:B------:R0:W-:Y:S04]  /*6520*/  STS [R24], R23 ;  /* 0x0000001718007388 */ /* 0x0001e80000000800 */
[----:B------:R0:W-:Y:S02]  /*6530*/  STS [R22], R7 ;  /* 0x0000000716007388 */ /* 0x0001e40000000800 */
.L_x_142:
[----:B------:R-:W-:Y:S05]  /*6540*/  BSYNC.RECONVERGENT B1 ;  /* 0x0000000000017941 */ /* 0x000fea0003800200 */
.L_x_141:
[----:B------:R-:W-:Y:S05]  /*6550*/  @P1 BRA `(.L_x_143) ;  /* 0xfffffff400781947 */ /* 0x000fea000383ffff */
.L_x_140:
[----:B------:R-:W-:Y:S05]  /*6560*/  BSYNC.RECONVERGENT B0 ;  /* 0x0000000000007941 */ /* 0x000fea0003800200 */
.L_x_139:
[----:B------:R-:W-:Y:S06]  /*6570*/  BAR.SYNC.DEFER_BLOCKING 0x0 ;  /* 0x0000000000007b1d */ /* 0x000fec0000010000 */
[----:B0-----:R-:W0:Y:S02]  /*6580*/  LDS R16, [R4] ;  /* 0x0000000004107984 */ /* 0x001e240000000800 */
[----:B0-----:R-:W-:-:S13]  /*6590*/  ISETP.NE.AND P0, PT, R16, RZ, PT ;  /* 0x000000ff1000720c */ /* 0x001fda0003f05270 */
[----:B------:R-:W-:Y:S05]  /*65a0*/  @P0 BRA `(.L_x_144) ;  /* 0xffffff9c00600947 */ /* 0x000fea000383ffff */
.L_x_0:
[----:B------:R-:W0:Y:S01]  /*65b0*/  LDS R3, [R3] ;  /* 0x0000000003037984 */ /* 0x000e220000000800 */
[----:B--2---:R-:W2:Y:S02]  /*65c0*/  LDC.64 R4, c[0x0][0x398] ;  /* 0x0000e600ff047b82 */ /* 0x004ea40000000a00 */
[----:B--2---:R-:W-:-:S05]  /*65d0*/  IMAD.WIDE R6, R6, 0x4, R4 ;  /* 0x0000000406067825 */ /* 0x004fca00078e0204 */
[----:B0-----:R-:W-:Y:S01]  /*65e0*/  STG.E desc[UR10][R6.64], R3 ;  /* 0x0000000306007986 */ /* 0x001fe2000c10190a */
[----:B------:R-:W-:Y:S05]  /*65f0*/  EXIT ;  /* 0x000000000000794d */ /* 0x000fea0003800000 */
.L_x_145:
[----:B------:R-:W-:-:S00]  /*6600*/  BRA `(.L_x_145) ;  /* 0xfffffffc00fc7947 */ /* 0x000fc0000383ffff */
[----:B------:R-:W-:-:S00]  /*6610*/  NOP ;  /* 0x0000000000007918 */ /* 0x000fc00000000000 */
        /* <DEDUP_REMOVED lines=14> */
.L_x_146:


//--------------------- .nv.shared.generate_moves --------------------------
	.section	.nv.shared.generate_moves,"aw",@nobits
	.sectionflags	@""
	.align	8
.nv.shared.generate_moves:
	.zero		8208


//--------------------- .nv.shared.reserved.0     --------------------------
	.section	.nv.shared.reserved.0,"aw",@nobits
	.weak		__nv_reservedSMEM_offset_0_alias
	.size		__nv_reservedSMEM_offset_0_alias, 0, 64
	.other		__nv_reservedSMEM_offset_0_alias,@"STO_CUDA_RESERVED_SHARED STV_DEFAULT"
__nv_reservedSMEM_offset_0_alias:
	.zero		0
	.zero		64


//--------------------- .nv.constant0.generate_moves --------------------------
	.section	.nv.constant0.generate_moves,"a",@progbits
	.sectionflags	@""
	.align	4
.nv.constant0.generate_moves:
	.zero		928


//--------------------- SYMBOLS --------------------------

	.type		.nv.reservedSmem.offset0,@object
	.size		.nv.reservedSmem.offset0,0x4
	.type		.nv.reservedSmem.cap,@object
	.size		.nv.reservedSmem.cap,0x4
